//
// Generated by NVIDIA NVVM Compiler
//
// Compiler Build ID: CL-36424714
// Cuda compilation tools, release 13.0, V13.0.88
// Based on NVVM 20.0.0
//

.version 9.0
.target sm_100
.address_size 64

	// .globl	_Z15MatVecMulKernel6MatrixPmS0_

.visible .entry _Z15MatVecMulKernel6MatrixPmS0_(
	.param .align 8 .b8 _Z15MatVecMulKernel6MatrixPmS0__param_0[16],
	.param .u64 .ptr .align 1 _Z15MatVecMulKernel6MatrixPmS0__param_1,
	.param .u64 .ptr .align 1 _Z15MatVecMulKernel6MatrixPmS0__param_2
)
{
	.reg .pred 	%p<47>;
	.reg .b32 	%r<70>;
	.reg .b64 	%rd<189>;

	ld.param.u32 	%r1, [_Z15MatVecMulKernel6MatrixPmS0__param_0];
	ld.param.u64 	%rd22, [_Z15MatVecMulKernel6MatrixPmS0__param_0+8];
	ld.param.u64 	%rd23, [_Z15MatVecMulKernel6MatrixPmS0__param_1];
	ld.param.u64 	%rd20, [_Z15MatVecMulKernel6MatrixPmS0__param_2];
	cvta.to.global.u64 	%rd1, %rd23;
	cvta.to.global.u64 	%rd2, %rd22;
	mov.u32 	%r40, %ctaid.y;
	mov.u32 	%r41, %ntid.y;
	mov.u32 	%r42, %tid.y;
	mad.lo.s32 	%r2, %r40, %r41, %r42;
	mov.u32 	%r43, %ctaid.x;
	mov.u32 	%r44, %ntid.x;
	mul.lo.s32 	%r3, %r43, %r44;
	mov.u32 	%r4, %tid.x;
	add.s32 	%r5, %r3, %r4;
	setp.lt.s32 	%p1, %r1, 1;
	mov.b64 	%rd188, 0;
	@%p1 bra 	$L__BB0_24;
	and.b32  	%r6, %r1, 15;
	setp.lt.u32 	%p2, %r1, 16;
	mov.b32 	%r58, 0;
	@%p2 bra 	$L__BB0_4;
	and.b32  	%r58, %r1, 2147483632;
	neg.s32 	%r64, %r58;
	add.s64 	%rd3, %rd1, 64;
	mov.u32 	%r63, %r5;
$L__BB0_3:
	.pragma "nounroll";
	mul.wide.s32 	%rd24, %r63, 8;
	add.s64 	%rd25, %rd3, %rd24;
	ld.global.u64 	%rd26, [%rd25+-64];
	setp.ne.s64 	%p3, %rd26, 0;
	selp.s64 	%rd27, -1, 0, %p3;
	st.global.u64 	[%rd25+-64], %rd27;
	ld.global.u64 	%rd28, [%rd25+-56];
	setp.ne.s64 	%p4, %rd28, 0;
	selp.s64 	%rd29, -1, 0, %p4;
	st.global.u64 	[%rd25+-56], %rd29;
	ld.global.u64 	%rd30, [%rd25+-48];
	setp.ne.s64 	%p5, %rd30, 0;
	selp.s64 	%rd31, -1, 0, %p5;
	st.global.u64 	[%rd25+-48], %rd31;
	ld.global.u64 	%rd32, [%rd25+-40];
	setp.ne.s64 	%p6, %rd32, 0;
	selp.s64 	%rd33, -1, 0, %p6;
	st.global.u64 	[%rd25+-40], %rd33;
	ld.global.u64 	%rd34, [%rd25+-32];
	setp.ne.s64 	%p7, %rd34, 0;
	selp.s64 	%rd35, -1, 0, %p7;
	st.global.u64 	[%rd25+-32], %rd35;
	ld.global.u64 	%rd36, [%rd25+-24];
	setp.ne.s64 	%p8, %rd36, 0;
	selp.s64 	%rd37, -1, 0, %p8;
	st.global.u64 	[%rd25+-24], %rd37;
	ld.global.u64 	%rd38, [%rd25+-16];
	setp.ne.s64 	%p9, %rd38, 0;
	selp.s64 	%rd39, -1, 0, %p9;
	st.global.u64 	[%rd25+-16], %rd39;
	ld.global.u64 	%rd40, [%rd25+-8];
	setp.ne.s64 	%p10, %rd40, 0;
	selp.s64 	%rd41, -1, 0, %p10;
	st.global.u64 	[%rd25+-8], %rd41;
	ld.global.u64 	%rd42, [%rd25];
	setp.ne.s64 	%p11, %rd42, 0;
	selp.s64 	%rd43, -1, 0, %p11;
	st.global.u64 	[%rd25], %rd43;
	ld.global.u64 	%rd44, [%rd25+8];
	setp.ne.s64 	%p12, %rd44, 0;
	selp.s64 	%rd45, -1, 0, %p12;
	st.global.u64 	[%rd25+8], %rd45;
	ld.global.u64 	%rd46, [%rd25+16];
	setp.ne.s64 	%p13, %rd46, 0;
	selp.s64 	%rd47, -1, 0, %p13;
	st.global.u64 	[%rd25+16], %rd47;
	ld.global.u64 	%rd48, [%rd25+24];
	setp.ne.s64 	%p14, %rd48, 0;
	selp.s64 	%rd49, -1, 0, %p14;
	st.global.u64 	[%rd25+24], %rd49;
	ld.global.u64 	%rd50, [%rd25+32];
	setp.ne.s64 	%p15, %rd50, 0;
	selp.s64 	%rd51, -1, 0, %p15;
	st.global.u64 	[%rd25+32], %rd51;
	ld.global.u64 	%rd52, [%rd25+40];
	setp.ne.s64 	%p16, %rd52, 0;
	selp.s64 	%rd53, -1, 0, %p16;
	st.global.u64 	[%rd25+40], %rd53;
	ld.global.u64 	%rd54, [%rd25+48];
	setp.ne.s64 	%p17, %rd54, 0;
	selp.s64 	%rd55, -1, 0, %p17;
	st.global.u64 	[%rd25+48], %rd55;
	ld.global.u64 	%rd56, [%rd25+56];
	setp.ne.s64 	%p18, %rd56, 0;
	selp.s64 	%rd57, -1, 0, %p18;
	st.global.u64 	[%rd25+56], %rd57;
	add.s32 	%r64, %r64, 16;
	add.s32 	%r63, %r63, 16;
	setp.eq.s32 	%p19, %r64, 0;
	@%p19 bra 	$L__BB0_4;
	bra.uni 	$L__BB0_3;
$L__BB0_4:
	setp.eq.s32 	%p20, %r6, 0;
	@%p20 bra 	$L__BB0_13;
	and.b32  	%r10, %r1, 7;
	setp.lt.u32 	%p21, %r6, 8;
	@%p21 bra 	$L__BB0_7;
	add.s32 	%r46, %r58, %r5;
	mul.wide.s32 	%rd58, %r46, 8;
	add.s64 	%rd59, %rd1, %rd58;
	ld.global.u64 	%rd60, [%rd59];
	setp.ne.s64 	%p22, %rd60, 0;
	selp.s64 	%rd61, -1, 0, %p22;
	st.global.u64 	[%rd59], %rd61;
	ld.global.u64 	%rd62, [%rd59+8];
	setp.ne.s64 	%p23, %rd62, 0;
	selp.s64 	%rd63, -1, 0, %p23;
	st.global.u64 	[%rd59+8], %rd63;
	ld.global.u64 	%rd64, [%rd59+16];
	setp.ne.s64 	%p24, %rd64, 0;
	selp.s64 	%rd65, -1, 0, %p24;
	st.global.u64 	[%rd59+16], %rd65;
	ld.global.u64 	%rd66, [%rd59+24];
	setp.ne.s64 	%p25, %rd66, 0;
	selp.s64 	%rd67, -1, 0, %p25;
	st.global.u64 	[%rd59+24], %rd67;
	ld.global.u64 	%rd68, [%rd59+32];
	setp.ne.s64 	%p26, %rd68, 0;
	selp.s64 	%rd69, -1, 0, %p26;
	st.global.u64 	[%rd59+32], %rd69;
	ld.global.u64 	%rd70, [%rd59+40];
	setp.ne.s64 	%p27, %rd70, 0;
	selp.s64 	%rd71, -1, 0, %p27;
	st.global.u64 	[%rd59+40], %rd71;
	ld.global.u64 	%rd72, [%rd59+48];
	setp.ne.s64 	%p28, %rd72, 0;
	selp.s64 	%rd73, -1, 0, %p28;
	st.global.u64 	[%rd59+48], %rd73;
	ld.global.u64 	%rd74, [%rd59+56];
	setp.ne.s64 	%p29, %rd74, 0;
	selp.s64 	%rd75, -1, 0, %p29;
	st.global.u64 	[%rd59+56], %rd75;
	add.s32 	%r58, %r58, 8;
$L__BB0_7:
	setp.eq.s32 	%p30, %r10, 0;
	@%p30 bra 	$L__BB0_13;
	and.b32  	%r13, %r1, 3;
	setp.lt.u32 	%p31, %r10, 4;
	@%p31 bra 	$L__BB0_10;
	add.s32 	%r47, %r58, %r5;
	mul.wide.s32 	%rd76, %r47, 8;
	add.s64 	%rd77, %rd1, %rd76;
	ld.global.u64 	%rd78, [%rd77];
	setp.ne.s64 	%p32, %rd78, 0;
	selp.s64 	%rd79, -1, 0, %p32;
	st.global.u64 	[%rd77], %rd79;
	ld.global.u64 	%rd80, [%rd77+8];
	setp.ne.s64 	%p33, %rd80, 0;
	selp.s64 	%rd81, -1, 0, %p33;
	st.global.u64 	[%rd77+8], %rd81;
	ld.global.u64 	%rd82, [%rd77+16];
	setp.ne.s64 	%p34, %rd82, 0;
	selp.s64 	%rd83, -1, 0, %p34;
	st.global.u64 	[%rd77+16], %rd83;
	ld.global.u64 	%rd84, [%rd77+24];
	setp.ne.s64 	%p35, %rd84, 0;
	selp.s64 	%rd85, -1, 0, %p35;
	st.global.u64 	[%rd77+24], %rd85;
	add.s32 	%r58, %r58, 4;
$L__BB0_10:
	setp.eq.s32 	%p36, %r13, 0;
	@%p36 bra 	$L__BB0_13;
	add.s32 	%r48, %r4, %r58;
	add.s32 	%r62, %r48, %r3;
	neg.s32 	%r61, %r13;
$L__BB0_12:
	.pragma "nounroll";
	mul.wide.s32 	%rd86, %r62, 8;
	add.s64 	%rd87, %rd1, %rd86;
	ld.global.u64 	%rd88, [%rd87];
	setp.ne.s64 	%p37, %rd88, 0;
	selp.s64 	%rd89, -1, 0, %p37;
	st.global.u64 	[%rd87], %rd89;
	add.s32 	%r62, %r62, 1;
	add.s32 	%r61, %r61, 1;
	setp.ne.s32 	%p38, %r61, 0;
	@%p38 bra 	$L__BB0_12;
$L__BB0_13:
	mul.lo.s32 	%r22, %r1, %r2;
	and.b32  	%r23, %r1, 7;
	setp.lt.u32 	%p39, %r1, 8;
	mov.b64 	%rd188, 0;
	mov.b32 	%r67, 0;
	@%p39 bra 	$L__BB0_16;
	and.b32  	%r67, %r1, 2147483640;
	neg.s32 	%r66, %r67;
	mul.wide.u32 	%rd93, %r22, 8;
	add.s64 	%rd94, %rd93, %rd2;
	add.s64 	%rd180, %rd94, 32;
	add.s64 	%rd5, %rd1, 32;
	mov.b64 	%rd188, 0;
	mov.u32 	%r65, %r5;
$L__BB0_15:
	.pragma "nounroll";
	mul.wide.s32 	%rd95, %r65, 8;
	add.s64 	%rd96, %rd5, %rd95;
	ld.global.u64 	%rd97, [%rd180+-32];
	ld.global.u64 	%rd98, [%rd96+-32];
	and.b64  	%rd99, %rd98, %rd97;
	xor.b64  	%rd100, %rd99, %rd188;
	ld.global.u64 	%rd101, [%rd180+-24];
	ld.global.u64 	%rd102, [%rd96+-24];
	and.b64  	%rd103, %rd102, %rd101;
	xor.b64  	%rd104, %rd103, %rd100;
	ld.global.u64 	%rd105, [%rd180+-16];
	ld.global.u64 	%rd106, [%rd96+-16];
	and.b64  	%rd107, %rd106, %rd105;
	xor.b64  	%rd108, %rd107, %rd104;
	ld.global.u64 	%rd109, [%rd180+-8];
	ld.global.u64 	%rd110, [%rd96+-8];
	and.b64  	%rd111, %rd110, %rd109;
	xor.b64  	%rd112, %rd111, %rd108;
	ld.global.u64 	%rd113, [%rd180];
	ld.global.u64 	%rd114, [%rd96];
	and.b64  	%rd115, %rd114, %rd113;
	xor.b64  	%rd116, %rd115, %rd112;
	ld.global.u64 	%rd117, [%rd180+8];
	ld.global.u64 	%rd118, [%rd96+8];
	and.b64  	%rd119, %rd118, %rd117;
	xor.b64  	%rd120, %rd119, %rd116;
	ld.global.u64 	%rd121, [%rd180+16];
	ld.global.u64 	%rd122, [%rd96+16];
	and.b64  	%rd123, %rd122, %rd121;
	xor.b64  	%rd124, %rd123, %rd120;
	ld.global.u64 	%rd125, [%rd180+24];
	ld.global.u64 	%rd126, [%rd96+24];
	and.b64  	%rd127, %rd126, %rd125;
	xor.b64  	%rd188, %rd127, %rd124;
	add.s32 	%r66, %r66, 8;
	add.s64 	%rd180, %rd180, 64;
	add.s32 	%r65, %r65, 8;
	setp.ne.s32 	%p40, %r66, 0;
	@%p40 bra 	$L__BB0_15;
$L__BB0_16:
	setp.eq.s32 	%p41, %r23, 0;
	@%p41 bra 	$L__BB0_24;
	and.b32  	%r35, %r1, 3;
	setp.lt.u32 	%p42, %r23, 4;
	@%p42 bra 	$L__BB0_19;
	add.s32 	%r50, %r67, %r22;
	mul.wide.u32 	%rd129, %r50, 8;
	add.s64 	%rd130, %rd2, %rd129;
	ld.global.u64 	%rd131, [%rd130];
	add.s32 	%r51, %r67, %r5;
	mul.wide.s32 	%rd132, %r51, 8;
	add.s64 	%rd133, %rd1, %rd132;
	ld.global.u64 	%rd134, [%rd133];
	and.b64  	%rd135, %rd134, %rd131;
	cvt.u64.u32 	%rd136, %r22;
	cvt.u64.u32 	%rd137, %r67;
	add.s64 	%rd138, %rd137, %rd136;
	shl.b64 	%rd139, %rd138, 3;
	add.s64 	%rd140, %rd2, %rd139;
	ld.global.u64 	%rd141, [%rd140+8];
	ld.global.u64 	%rd142, [%rd133+8];
	and.b64  	%rd143, %rd142, %rd141;
	xor.b64  	%rd144, %rd135, %rd143;
	ld.global.u64 	%rd145, [%rd140+16];
	ld.global.u64 	%rd146, [%rd133+16];
	and.b64  	%rd147, %rd146, %rd145;
	xor.b64  	%rd148, %rd144, %rd147;
	ld.global.u64 	%rd149, [%rd140+24];
	ld.global.u64 	%rd150, [%rd133+24];
	and.b64  	%rd151, %rd150, %rd149;
	xor.b64  	%rd152, %rd148, %rd151;
	xor.b64  	%rd188, %rd152, %rd188;
	add.s32 	%r67, %r67, 4;
$L__BB0_19:
	setp.eq.s32 	%p43, %r35, 0;
	@%p43 bra 	$L__BB0_24;
	setp.eq.s32 	%p44, %r35, 1;
	@%p44 bra 	$L__BB0_22;
	add.s32 	%r52, %r67, %r22;
	mul.wide.u32 	%rd154, %r52, 8;
	add.s64 	%rd155, %rd2, %rd154;
	ld.global.u64 	%rd156, [%rd155];
	add.s32 	%r53, %r67, %r5;
	mul.wide.s32 	%rd157, %r53, 8;
	add.s64 	%rd158, %rd1, %rd157;
	ld.global.u64 	%rd159, [%rd158];
	and.b64  	%rd160, %rd159, %rd156;
	cvt.u64.u32 	%rd161, %r22;
	cvt.u64.u32 	%rd162, %r67;
	add.s64 	%rd163, %rd162, %rd161;
	shl.b64 	%rd164, %rd163, 3;
	add.s64 	%rd165, %rd2, %rd164;
	ld.global.u64 	%rd166, [%rd165+8];
	ld.global.u64 	%rd167, [%rd158+8];
	and.b64  	%rd168, %rd167, %rd166;
	xor.b64  	%rd169, %rd160, %rd168;
	xor.b64  	%rd188, %rd169, %rd188;
	add.s32 	%r67, %r67, 2;
$L__BB0_22:
	and.b32  	%r54, %r1, 1;
	setp.eq.b32 	%p45, %r54, 1;
	not.pred 	%p46, %p45;
	@%p46 bra 	$L__BB0_24;
	add.s32 	%r55, %r67, %r22;
	mul.wide.u32 	%rd170, %r55, 8;
	add.s64 	%rd171, %rd2, %rd170;
	ld.global.u64 	%rd172, [%rd171];
	add.s32 	%r56, %r67, %r5;
	mul.wide.s32 	%rd173, %r56, 8;
	add.s64 	%rd174, %rd1, %rd173;
	ld.global.u64 	%rd175, [%rd174];
	and.b64  	%rd176, %rd175, %rd172;
	xor.b64  	%rd188, %rd176, %rd188;
$L__BB0_24:
	cvta.to.global.u64 	%rd177, %rd20;
	add.s32 	%r57, %r2, %r5;
	mul.wide.s32 	%rd178, %r57, 8;
	add.s64 	%rd179, %rd177, %rd178;
	st.global.u64 	[%rd179], %rd188;
	ret;

}
	// .globl	_Z14transposeNaive6MatrixS_
.visible .entry _Z14transposeNaive6MatrixS_(
	.param .align 8 .b8 _Z14transposeNaive6MatrixS__param_0[16],
	.param .align 8 .b8 _Z14transposeNaive6MatrixS__param_1[16]
)
{
	.reg .b32 	%r<13>;
	.reg .b64 	%rd<10>;

	ld.param.u64 	%rd1, [_Z14transposeNaive6MatrixS__param_1+8];
	ld.param.u64 	%rd2, [_Z14transposeNaive6MatrixS__param_0+8];
	cvta.to.global.u64 	%rd3, %rd2;
	cvta.to.global.u64 	%rd4, %rd1;
	mov.u32 	%r1, %ctaid.x;
	shl.b32 	%r2, %r1, 2;
	mov.u32 	%r3, %tid.x;
	add.s32 	%r4, %r2, %r3;
	mov.u32 	%r5, %ctaid.y;
	shl.b32 	%r6, %r5, 2;
	mov.u32 	%r7, %tid.y;
	add.s32 	%r8, %r6, %r7;
	mov.u32 	%r9, %nctaid.x;
	shl.b32 	%r10, %r9, 2;
	mad.lo.s32 	%r11, %r8, %r10, %r4;
	mul.wide.s32 	%rd5, %r11, 8;
	add.s64 	%rd6, %rd4, %rd5;
	ld.global.u64 	%rd7, [%rd6];
	mad.lo.s32 	%r12, %r4, %r10, %r8;
	mul.wide.s32 	%rd8, %r12, 8;
	add.s64 	%rd9, %rd3, %rd8;
	st.global.u64 	[%rd9], %rd7;
	ret;

}


// ===== COMPILED SASS (sm_100) =====

	.target	sm_100

	.elftype	@"ET_EXEC"


//--------------------- .note.nv.tkinfo           --------------------------
	.section	.note.nv.tkinfo,"",@"SHT_NOTE"
	.sectionflags	@"SHF_NOTE_NV_TKINFO"
	.tkinfo
        /*0018*/ 	.word	0x00000002
        /*0030*/ 	.string	""
        /*0030*/ 	.string	"ptxas"
        /*0030*/ 	.string	"Cuda compilation tools, release 13.0, V13.0.88"
        /*0030*/ 	.string	"Build cuda_13.0.r13.0/compiler.36424714_0"
        /*0030*/ 	.string	"-arch sm_100 -m 64 "



//--------------------- .note.nv.cuinfo           --------------------------
	.section	.note.nv.cuinfo,"",@"SHT_NOTE"
	.sectionflags	@"SHF_NOTE_NV_CUINFO"
        /*0018*/ 	.short	0x0002
        /*001a*/ 	.short	0x0064
        /*001c*/ 	.short	0x0082
	.zero		2


//--------------------- .nv.info                  --------------------------
	.section	.nv.info,"",@"SHT_CUDA_INFO"
	.align	4


	//----- nvinfo : EIATTR_REGCOUNT
	.align		4
        /*0000*/ 	.byte	0x04, 0x2f
        /*0002*/ 	.short	(.L_1 - .L_0)
	.align		4
.L_0:
        /*0004*/ 	.word	index@(_Z15MatVecMulKernel6MatrixPmS0_)
        /*0008*/ 	.word	0x00000020


	//----- nvinfo : EIATTR_FRAME_SIZE
	.align		4
.L_1:
        /*000c*/ 	.byte	0x04, 0x11
        /*000e*/ 	.short	(.L_3 - .L_2)
	.align		4
.L_2:
        /*0010*/ 	.word	index@(_Z15MatVecMulKernel6MatrixPmS0_)
        /*0014*/ 	.word	0x00000000


	//----- nvinfo : EIATTR_REGCOUNT
	.align		4
.L_3:
        /*0018*/ 	.byte	0x04, 0x2f
        /*001a*/ 	.short	(.L_5 - .L_4)
	.align		4
.L_4:
        /*001c*/ 	.word	index@(_Z14transposeNaive6MatrixS_)
        /*0020*/ 	.word	0x0000000a


	//----- nvinfo : EIATTR_FRAME_SIZE
	.align		4
.L_5:
        /*0024*/ 	.byte	0x04, 0x11
        /*0026*/ 	.short	(.L_7 - .L_6)
	.align		4
.L_6:
        /*0028*/ 	.word	index@(_Z14transposeNaive6MatrixS_)
        /*002c*/ 	.word	0x00000000


	//----- nvinfo : EIATTR_MIN_STACK_SIZE
	.align		4
.L_7:
        /*0030*/ 	.byte	0x04, 0x12
        /*0032*/ 	.short	(.L_9 - .L_8)
	.align		4
.L_8:
        /*0034*/ 	.word	index@(_Z14transposeNaive6MatrixS_)
        /*0038*/ 	.word	0x00000000


	//----- nvinfo : EIATTR_MIN_STACK_SIZE
	.align		4
.L_9:
        /*003c*/ 	.byte	0x04, 0x12
        /*003e*/ 	.short	(.L_11 - .L_10)
	.align		4
.L_10:
        /*0040*/ 	.word	index@(_Z15MatVecMulKernel6MatrixPmS0_)
        /*0044*/ 	.word	0x00000000
.L_11:


//--------------------- .nv.compat                --------------------------
	.section	.nv.compat,"",@"SHT_CUDA_COMPAT_INFO"
	.align	4
        /*0000*/ 	.byte	0x02, 0x09, 0x00, 0x00, 0x02, 0x02, 0x01, 0x00, 0x02, 0x05, 0x05, 0x00, 0x03, 0x07, 0x01, 0x01
        /*0010*/ 	.byte	0x02, 0x03, 0x00, 0x00, 0x02, 0x06, 0x01, 0x00, 0x04, 0x0b, 0x08, 0x00, 0x09, 0x00, 0x00, 0x00
        /*0020*/ 	.byte	0x00, 0x00, 0x00, 0x00


//--------------------- .nv.info._Z14transposeNaive6MatrixS_ --------------------------
	.section	.nv.info._Z14transposeNaive6MatrixS_,"",@"SHT_CUDA_INFO"
	.sectionflags	@""
	.align	4


	//----- nvinfo : EIATTR_CUDA_API_VERSION
	.align		4
        /*0000*/ 	.byte	0x04, 0x37
        /*0002*/ 	.short	(.L_13 - .L_12)
.L_12:
        /*0004*/ 	.word	0x00000082


	//----- nvinfo : EIATTR_KPARAM_INFO
	.align		4
.L_13:
        /*0008*/ 	.byte	0x04, 0x17
        /*000a*/ 	.short	(.L_15 - .L_14)
.L_14:
        /*000c*/ 	.word	0x00000000
        /*0010*/ 	.short	0x0001
        /*0012*/ 	.short	0x0010
        /*0014*/ 	.byte	0x00, 0xf0, 0x41, 0x00


	//----- nvinfo : EIATTR_KPARAM_INFO
	.align		4
.L_15:
        /*0018*/ 	.byte	0x04, 0x17
        /*001a*/ 	.short	(.L_17 - .L_16)
.L_16:
        /*001c*/ 	.word	0x00000000
        /*0020*/ 	.short	0x0000
        /*0022*/ 	.short	0x0000
        /*0024*/ 	.byte	0x00, 0xf0, 0x41, 0x00


	//----- nvinfo : EIATTR_SPARSE_MMA_MASK
	.align		4
.L_17:
        /*0028*/ 	.byte	0x03, 0x50
        /*002a*/ 	.short	0x0000


	//----- nvinfo : EIATTR_MAXREG_COUNT
	.align		4
        /*002c*/ 	.byte	0x03, 0x1b
        /*002e*/ 	.short	0x00ff


	//----- nvinfo : EIATTR_MERCURY_ISA_VERSION
	.align		4
        /*0030*/ 	.byte	0x03, 0x5f
        /*0032*/ 	.short	0x0101


	//----- nvinfo : EIATTR_VRC_CTA_INIT_COUNT
	.align		4
        /*0034*/ 	.byte	0x02, 0x4a
	.zero		1
	.zero		1


	//----- nvinfo : EIATTR_EXIT_INSTR_OFFSETS
	.align		4
        /*0038*/ 	.byte	0x04, 0x1c
        /*003a*/ 	.short	(.L_19 - .L_18)


	//   ....[0]....
.L_18:
        /*003c*/ 	.word	0x00000120


	//----- nvinfo : EIATTR_CBANK_PARAM_SIZE
	.align		4
.L_19:
        /*0040*/ 	.byte	0x03, 0x19
        /*0042*/ 	.short	0x0020


	//----- nvinfo : EIATTR_PARAM_CBANK
	.align		4
        /*0044*/ 	.byte	0x04, 0x0a
        /*0046*/ 	.short	(.L_21 - .L_20)
	.align		4
.L_20:
        /*0048*/ 	.word	index@(.nv.constant0._Z14transposeNaive6MatrixS_)
        /*004c*/ 	.short	0x0380
        /*004e*/ 	.short	0x0020


	//----- nvinfo : EIATTR_SW_WAR
	.align		4
.L_21:
        /*0050*/ 	.byte	0x04, 0x36
        /*0052*/ 	.short	(.L_23 - .L_22)
.L_22:
        /*0054*/ 	.word	0x00000008
.L_23:


//--------------------- .nv.info._Z15MatVecMulKernel6MatrixPmS0_ --------------------------
	.section	.nv.info._Z15MatVecMulKernel6MatrixPmS0_,"",@"SHT_CUDA_INFO"
	.sectionflags	@""
	.align	4


	//----- nvinfo : EIATTR_CUDA_API_VERSION
	.align		4
        /*0000*/ 	.byte	0x04, 0x37
        /*0002*/ 	.short	(.L_25 - .L_24)
.L_24:
        /*0004*/ 	.word	0x00000082


	//----- nvinfo : EIATTR_KPARAM_INFO
	.align		4
.L_25:
        /*0008*/ 	.byte	0x04, 0x17
        /*000a*/ 	.short	(.L_27 - .L_26)
.L_26:
        /*000c*/ 	.word	0x00000000
        /*0010*/ 	.short	0x0002
        /*0012*/ 	.short	0x0018
        /*0014*/ 	.byte	0x00, 0xf5, 0x21, 0x00


	//----- nvinfo : EIATTR_KPARAM_INFO
	.align		4
.L_27:
        /*0018*/ 	.byte	0x04, 0x17
        /*001a*/ 	.short	(.L_29 - .L_28)
.L_28:
        /*001c*/ 	.word	0x00000000
        /*0020*/ 	.short	0x0001
        /*0022*/ 	.short	0x0010
        /*0024*/ 	.byte	0x00, 0xf5, 0x21, 0x00


	//----- nvinfo : EIATTR_KPARAM_INFO
	.align		4
.L_29:
        /*0028*/ 	.byte	0x04, 0x17
        /*002a*/ 	.short	(.L_31 - .L_30)
.L_30:
        /*002c*/ 	.word	0x00000000
        /*0030*/ 	.short	0x0000
        /*0032*/ 	.short	0x0000
        /*0034*/ 	.byte	0x00, 0xf0, 0x41, 0x00


	//----- nvinfo : EIATTR_SPARSE_MMA_MASK
	.align		4
.L_31:
        /*0038*/ 	.byte	0x03, 0x50
        /*003a*/ 	.short	0x0000


	//----- nvinfo : EIATTR_MAXREG_COUNT
	.align		4
        /*003c*/ 	.byte	0x03, 0x1b
        /*003e*/ 	.short	0x00ff


	//----- nvinfo : EIATTR_MERCURY_ISA_VERSION
	.align		4
        /*0040*/ 	.byte	0x03, 0x5f
        /*0042*/ 	.short	0x0101


	//----- nvinfo : EIATTR_VRC_CTA_INIT_COUNT
	.align		4
        /*0044*/ 	.byte	0x02, 0x4a
	.zero		1
	.zero		1


	//----- nvinfo : EIATTR_EXIT_INSTR_OFFSETS
	.align		4
        /*0048*/ 	.byte	0x04, 0x1c
        /*004a*/ 	.short	(.L_33 - .L_32)


	//   ....[0]....
.L_32:
        /*004c*/ 	.word	0x000017e0


	//----- nvinfo : EIATTR_CBANK_PARAM_SIZE
	.align		4
.L_33:
        /*0050*/ 	.byte	0x03, 0x19
        /*0052*/ 	.short	0x0020


	//----- nvinfo : EIATTR_PARAM_CBANK
	.align		4
        /*0054*/ 	.byte	0x04, 0x0a
        /*0056*/ 	.short	(.L_35 - .L_34)
	.align		4
.L_34:
        /*0058*/ 	.word	index@(.nv.constant0._Z15MatVecMulKernel6MatrixPmS0_)
        /*005c*/ 	.short	0x0380
        /*005e*/ 	.short	0x0020


	//----- nvinfo : EIATTR_SW_WAR
	.align		4
.L_35:
        /*0060*/ 	.byte	0x04, 0x36
        /*0062*/ 	.short	(.L_37 - .L_36)
.L_36:
        /*0064*/ 	.word	0x00000008
.L_37:


//--------------------- .nv.callgraph             --------------------------
	.section	.nv.callgraph,"",@"SHT_CUDA_CALLGRAPH"
	.align	4
	.sectionentsize	8
	.align		4
        /*0000*/ 	.word	0x00000000
	.align		4
        /*0004*/ 	.word	0xffffffff
	.align		4
        /*0008*/ 	.word	0x00000000
	.align		4
        /*000c*/ 	.word	0xfffffffe
	.align		4
        /*0010*/ 	.word	0x00000000
	.align		4
        /*0014*/ 	.word	0xfffffffd
	.align		4
        /*0018*/ 	.word	0x00000000
	.align		4
        /*001c*/ 	.word	0xfffffffc


//--------------------- .text._Z14transposeNaive6MatrixS_ --------------------------
	.section	.text._Z14transposeNaive6MatrixS_,"ax",@progbits
	.align	128
        .global         _Z14transposeNaive6MatrixS_
        .type           _Z14transposeNaive6MatrixS_,@function
        .size           _Z14transposeNaive6MatrixS_,(.L_x_13 - _Z14transposeNaive6MatrixS_)
        .other          _Z14transposeNaive6MatrixS_,@"STO_CUDA_ENTRY STV_DEFAULT"
_Z14transposeNaive6MatrixS_:
.text._Z14transposeNaive6MatrixS_:
[----:B------:R-:W-:Y:S01]  /*0000*/  LDC R1, c[0x0][0x37c] ;  /* 0x0000df00ff017b82 */ /* 0x000fe20000000800 */
[----:B------:R-:W0:Y:S01]  /*0010*/  S2R R0, SR_CTAID.X ;  /* 0x0000000000007919 */ /* 0x000e220000002500 */
[----:B------:R-:W1:Y:S06]  /*0020*/  LDCU UR4, c[0x0][0x370] ;  /* 0x00006e00ff0477ac */ /* 0x000e6c0008000800 */
[----:B------:R-:W2:Y:S01]  /*0030*/  LDC.64 R2, c[0x0][0x398] ;  /* 0x0000e600ff027b82 */ /* 0x000ea20000000a00 */
[----:B------:R-:W0:Y:S01]  /*0040*/  S2R R5, SR_TID.X ;  /* 0x0000000000057919 */ /* 0x000e220000002100 */
[----:B------:R-:W3:Y:S01]  /*0050*/  LDCU.64 UR6, c[0x0][0x358] ;  /* 0x00006b00ff0677ac */ /* 0x000ee20008000a00 */
[----:B------:R-:W4:Y:S01]  /*0060*/  S2R R7, SR_CTAID.Y ;  /* 0x0000000000077919 */ /* 0x000f220000002600 */
[----:B------:R-:W4:Y:S01]  /*0070*/  S2R R4, SR_TID.Y ;  /* 0x0000000000047919 */ /* 0x000f220000002200 */
[----:B-1----:R-:W-:Y:S01]  /*0080*/  USHF.L.U32 UR4, UR4, 0x2, URZ ;  /* 0x0000000204047899 */ /* 0x002fe200080006ff */
[----:B0-----:R-:W-:-:S02]  /*0090*/  LEA R0, R0, R5, 0x2 ;  /* 0x0000000500007211 */ /* 0x001fc400078e10ff */
[----:B----4-:R-:W-:-:S05]  /*00a0*/  LEA R7, R7, R4, 0x2 ;  /* 0x0000000407077211 */ /* 0x010fca00078e10ff */
[----:B------:R-:W-:-:S04]  /*00b0*/  IMAD R5, R7, UR4, R0 ;  /* 0x0000000407057c24 */ /* 0x000fc8000f8e0200 */
[----:B--2---:R-:W-:Y:S02]  /*00c0*/  IMAD.WIDE R2, R5, 0x8, R2 ;  /* 0x0000000805027825 */ /* 0x004fe400078e0202 */
[----:B------:R-:W0:Y:S04]  /*00d0*/  LDC.64 R4, c[0x0][0x388] ;  /* 0x0000e200ff047b82 */ /* 0x000e280000000a00 */
[----:B---3--:R-:W2:Y:S01]  /*00e0*/  LDG.E.64 R2, desc[UR6][R2.64] ;  /* 0x0000000602027981 */ /* 0x008ea2000c1e1b00 */
[----:B------:R-:W-:-:S04]  /*00f0*/  IMAD R7, R0, UR4, R7 ;  /* 0x0000000400077c24 */ /* 0x000fc8000f8e0207 */
[----:B0-----:R-:W-:-:S05]  /*0100*/  IMAD.WIDE R4, R7, 0x8, R4 ;  /* 0x0000000807047825 */ /* 0x001fca00078e0204 */
[----:B--2---:R-:W-:Y:S01]  /*0110*/  STG.E.64 desc[UR6][R4.64], R2 ;  /* 0x0000000204007986 */ /* 0x004fe2000c101b06 */
[----:B------:R-:W-:Y:S05]  /*0120*/  EXIT ;  /* 0x000000000000794d */ /* 0x000fea0003800000 */
.L_x_0:
[----:B------:R-:W-:-:S00]  /*0130*/  BRA `(.L_x_0) ;  /* 0xfffffffc00fc7947 */ /* 0x000fc0000383ffff */
[----:B------:R-:W-:-:S00]  /*0140*/  NOP ;  /* 0x0000000000007918 */ /* 0x000fc00000000000 */
        /* <DEDUP_REMOVED lines=11> */
.L_x_13:


//--------------------- .text._Z15MatVecMulKernel6MatrixPmS0_ --------------------------
	.section	.text._Z15MatVecMulKernel6MatrixPmS0_,"ax",@progbits
	.align	128
        .global         _Z15MatVecMulKernel6MatrixPmS0_
        .type           _Z15MatVecMulKernel6MatrixPmS0_,@function
        .size           _Z15MatVecMulKernel6MatrixPmS0_,(.L_x_14 - _Z15MatVecMulKernel6MatrixPmS0_)
        .other          _Z15MatVecMulKernel6MatrixPmS0_,@"STO_CUDA_ENTRY STV_DEFAULT"
_Z15MatVecMulKernel6MatrixPmS0_:
.text._Z15MatVecMulKernel6MatrixPmS0_:
[----:B------:R-:W-:Y:S01]  /*0000*/  LDC R1, c[0x0][0x37c] ;  /* 0x0000df00ff017b82 */ /* 0x000fe20000000800 */
[----:B------:R-:W0:Y:S07]  /*0010*/  S2R R3, SR_TID.Y ;  /* 0x0000000000037919 */ /* 0x000e2e0000002200 */
[----:B------:R-:W1:Y:S01]  /*0020*/  S2UR UR6, SR_CTAID.X ;  /* 0x00000000000679c3 */ /* 0x000e620000002500 */
[----:B------:R-:W2:Y:S01]  /*0030*/  LDCU UR7, c[0x0][0x380] ;  /* 0x00007000ff0777ac */ /* 0x000ea20008000800 */
[----:B------:R-:W-:Y:S01]  /*0040*/  IMAD.MOV.U32 R25, RZ, RZ, RZ ;  /* 0x000000ffff197224 */ /* 0x000fe200078e00ff */
[----:B------:R-:W3:Y:S01]  /*0050*/  S2R R2, SR_TID.X ;  /* 0x0000000000027919 */ /* 0x000ee20000002100 */
[----:B------:R-:W-:Y:S01]  /*0060*/  IMAD.MOV.U32 R27, RZ, RZ, RZ ;  /* 0x000000ffff1b7224 */ /* 0x000fe200078e00ff */
[----:B------:R-:W4:Y:S03]  /*0070*/  LDCU.64 UR12, c[0x0][0x358] ;  /* 0x00006b00ff0c77ac */ /* 0x000f260008000a00 */
[----:B------:R-:W0:Y:S08]  /*0080*/  S2UR UR5, SR_CTAID.Y ;  /* 0x00000000000579c3 */ /* 0x000e300000002600 */
[----:B------:R-:W0:Y:S01]  /*0090*/  LDC R0, c[0x0][0x364] ;  /* 0x0000d900ff007b82 */ /* 0x000e220000000800 */
[----:B------:R-:W1:Y:S01]  /*00a0*/  LDCU UR4, c[0x0][0x360] ;  /* 0x00006c00ff0477ac */ /* 0x000e620008000800 */
[----:B--2---:R-:W-:-:S02]  /*00b0*/  UISETP.GE.AND UP0, UPT, UR7, 0x1, UPT ;  /* 0x000000010700788c */ /* 0x004fc4000bf06270 */
[----:B-1----:R-:W-:Y:S01]  /*00c0*/  UIMAD UR6, UR6, UR4, URZ ;  /* 0x00000004060672a4 */ /* 0x002fe2000f8e02ff */
[----:B0-----:R-:W-:-:S05]  /*00d0*/  IMAD R0, R0, UR5, R3 ;  /* 0x0000000500007c24 */ /* 0x001fca000f8e0203 */
[----:B---3--:R-:W-:Y:S01]  /*00e0*/  VIADD R3, R2, UR6 ;  /* 0x0000000602037c36 */ /* 0x008fe20008000000 */
[----:B----4-:R-:W-:Y:S06]  /*00f0*/  BRA.U !UP0, `(.L_x_1) ;  /* 0x0000001508a47547 */ /* 0x010fec000b800000 */
[----:B------:R-:W0:Y:S01]  /*0100*/  LDCU.64 UR8, c[0x0][0x390] ;  /* 0x00007200ff0877ac */ /* 0x000e220008000a00 */
[----:B------:R-:W-:Y:S01]  /*0110*/  IMAD.MOV.U32 R24, RZ, RZ, RZ ;  /* 0x000000ffff187224 */ /* 0x000fe200078e00ff */
[----:B------:R-:W-:Y:S02]  /*0120*/  UISETP.GE.U32.AND UP1, UPT, UR7, 0x10, UPT ;  /* 0x000000100700788c */ /* 0x000fe4000bf26070 */
[----:B------:R-:W-:Y:S01]  /*0130*/  ULOP3.LUT UR10, UR7, 0xf, URZ, 0xc0, !UPT ;  /* 0x0000000f070a7892 */ /* 0x000fe2000f8ec0ff */
[----:B------:R-:W-:Y:S01]  /*0140*/  UMOV UR4, 0x40 ;  /* 0x0000004000047882 */ /* 0x000fe20000000000 */
[----:B------:R-:W-:Y:S02]  /*0150*/  UMOV UR5, 0x0 ;  /* 0x0000000000057882 */ /* 0x000fe40000000000 */
[----:B------:R-:W-:Y:S02]  /*0160*/  UISETP.NE.AND UP0, UPT, UR10, URZ, UPT ;  /* 0x000000ff0a00728c */ /* 0x000fe4000bf05270 */
[----:B0-----:R-:W-:Y:S01]  /*0170*/  UIMAD.WIDE.U32 UR4, UR8, 0x1, UR4 ;  /* 0x00000001080478a5 */ /* 0x001fe2000f8e0004 */
[----:B------:R-:W-:Y:S11]  /*0180*/  BRA.U !UP1, `(.L_x_2) ;  /* 0x0000000509b87547 */ /* 0x000ff6000b800000 */
[----:B------:R-:W-:Y:S01]  /*0190*/  ULOP3.LUT UR7, UR7, 0x7ffffff0, URZ, 0xc0, !UPT ;  /* 0x7ffffff007077892 */ /* 0x000fe2000f8ec0ff */
[----:B------:R-:W-:Y:S01]  /*01a0*/  IMAD.MOV.U32 R25, RZ, RZ, R3 ;  /* 0x000000ffff197224 */ /* 0x000fe200078e0003 */
[----:B------:R-:W-:Y:S02]  /*01b0*/  UIADD3 UR8, UPT, UPT, UR5, UR9, URZ ;  /* 0x0000000905087290 */ /* 0x000fe4000fffe0ff */
[----:B------:R-:W-:Y:S02]  /*01c0*/  UIADD3 UR9, UPT, UPT, -UR7, URZ, URZ ;  /* 0x000000ff07097290 */ /* 0x000fe4000fffe1ff */
[----:B------:R-:W-:-:S10]  /*01d0*/  IMAD.U32 R24, RZ, RZ, UR7 ;  /* 0x00000007ff187e24 */ /* 0x000fd4000f8e00ff */
.L_x_3:
[----:B0-----:R-:W-:Y:S02]  /*01e0*/  IMAD.U32 R6, RZ, RZ, UR4 ;  /* 0x00000004ff067e24 */ /* 0x001fe4000f8e00ff */
[----:B------:R-:W-:Y:S02]  /*01f0*/  IMAD.U32 R5, RZ, RZ, UR8 ;  /* 0x00000008ff057e24 */ /* 0x000fe4000f8e00ff */
[----:B------:R-:W-:Y:S02]  /*0200*/  IMAD.MOV.U32 R4, RZ, RZ, R6 ;  /* 0x000000ffff047224 */ /* 0x000fe400078e0006 */
[----:B------:R-:W-:Y:S02]  /*0210*/  IMAD.U32 R7, RZ, RZ, UR5 ;  /* 0x00000005ff077e24 */ /* 0x000fe4000f8e00ff */
[----:B------:R-:W-:-:S05]  /*0220*/  IMAD.WIDE R4, R25, 0x8, R4 ;  /* 0x0000000819047825 */ /* 0x000fca00078e0204 */
[----:B------:R-:W2:Y:S04]  /*0230*/  LDG.E.64 R8, desc[UR12][R4.64+-0x38] ;  /* 0xffffc80c04087981 */ /* 0x000ea8000c1e1b00 */
[----:B------:R-:W3:Y:S04]  /*0240*/  LDG.E.64 R6, desc[UR12][R4.64+-0x40] ;  /* 0xffffc00c04067981 */ /* 0x000ee8000c1e1b00 */
[----:B------:R-:W4:Y:S04]  /*0250*/  LDG.E.64 R16, desc[UR12][R4.64+-0x20] ;  /* 0xffffe00c04107981 */ /* 0x000f28000c1e1b00 */
[----:B------:R-:W5:Y:S04]  /*0260*/  LDG.E.64 R10, desc[UR12][R4.64+-0x30] ;  /* 0xffffd00c040a7981 */ /* 0x000f68000c1e1b00 */
[----:B------:R-:W5:Y:S04]  /*0270*/  LDG.E.64 R14, desc[UR12][R4.64+-0x18] ;  /* 0xffffe80c040e7981 */ /* 0x000f68000c1e1b00 */
[----:B------:R-:W5:Y:S04]  /*0280*/  LDG.E.64 R12, desc[UR12][R4.64+-0x28] ;  /* 0xffffd80c040c7981 */ /* 0x000f68000c1e1b00 */
[----:B------:R-:W5:Y:S01]  /*0290*/  LDG.E.64 R22, desc[UR12][R4.64+-0x10] ;  /* 0xfffff00c04167981 */ /* 0x000f62000c1e1b00 */
[----:B--2---:R-:W-:-:S02]  /*02a0*/  ISETP.NE.U32.AND P2, PT, R8, RZ, PT ;  /* 0x000000ff0800720c */ /* 0x004fc40003f45070 */
[----:B---3--:R-:W-:Y:S02]  /*02b0*/  ISETP.NE.U32.AND P0, PT, R6, RZ, PT ;  /* 0x000000ff0600720c */ /* 0x008fe40003f05070 */
[----:B------:R-:W-:Y:S02]  /*02c0*/  ISETP.NE.AND.EX P2, PT, R9, RZ, PT, P2 ;  /* 0x000000ff0900720c */ /* 0x000fe40003f45320 */
[----:B----4-:R-:W-:Y:S01]  /*02d0*/  ISETP.NE.U32.AND P3, PT, R16, RZ, PT ;  /* 0x000000ff1000720c */ /* 0x010fe20003f65070 */
[----:B------:R-:W2:Y:S01]  /*02e0*/  LDG.E.64 R8, desc[UR12][R4.64] ;  /* 0x0000000c04087981 */ /* 0x000ea2000c1e1b00 */
[----:B------:R-:W-:Y:S02]  /*02f0*/  ISETP.NE.AND.EX P0, PT, R7, RZ, PT, P0 ;  /* 0x000000ff0700720c */ /* 0x000fe40003f05300 */
[----:B-----5:R-:W-:Y:S01]  /*0300*/  ISETP.NE.U32.AND P1, PT, R10, RZ, PT ;  /* 0x000000ff0a00720c */ /* 0x020fe20003f25070 */
[----:B------:R-:W3:Y:S01]  /*0310*/  LDG.E.64 R6, desc[UR12][R4.64+-0x8] ;  /* 0xfffff80c04067981 */ /* 0x000ee2000c1e1b00 */
[----:B------:R-:W-:-:S02]  /*0320*/  ISETP.NE.AND.EX P3, PT, R17, RZ, PT, P3 ;  /* 0x000000ff1100720c */ /* 0x000fc40003f65330 */
[----:B------:R-:W-:Y:S02]  /*0330*/  SEL R16, RZ, 0xffffffff, !P2 ;  /* 0xffffffffff107807 */ /* 0x000fe40005000000 */
[----:B------:R-:W-:Y:S02]  /*0340*/  ISETP.NE.AND.EX P1, PT, R11, RZ, PT, P1 ;  /* 0x000000ff0b00720c */ /* 0x000fe40003f25310 */
[----:B------:R-:W-:Y:S01]  /*0350*/  ISETP.NE.U32.AND P2, PT, R14, RZ, PT ;  /* 0x000000ff0e00720c */ /* 0x000fe20003f45070 */
[----:B------:R-:W4:Y:S01]  /*0360*/  LDG.E.64 R10, desc[UR12][R4.64+0x8] ;  /* 0x0000080c040a7981 */ /* 0x000f22000c1e1b00 */
[----:B------:R-:W-:Y:S02]  /*0370*/  SEL R18, RZ, 0xffffffff, !P0 ;  /* 0xffffffffff127807 */ /* 0x000fe40004000000 */
[----:B------:R-:W-:Y:S02]  /*0380*/  SEL R14, RZ, 0xffffffff, !P3 ;  /* 0xffffffffff0e7807 */ /* 0x000fe40005800000 */
[----:B------:R-:W-:-:S02]  /*0390*/  ISETP.NE.U32.AND P0, PT, R12, RZ, PT ;  /* 0x000000ff0c00720c */ /* 0x000fc40003f05070 */
[----:B------:R-:W-:Y:S02]  /*03a0*/  SEL R20, RZ, 0xffffffff, !P1 ;  /* 0xffffffffff147807 */ /* 0x000fe40004800000 */
[----:B------:R-:W-:Y:S01]  /*03b0*/  ISETP.NE.AND.EX P1, PT, R15, RZ, PT, P2 ;  /* 0x000000ff0f00720c */ /* 0x000fe20003f25320 */
[----:B------:R-:W-:Y:S01]  /*03c0*/  IMAD.MOV.U32 R15, RZ, RZ, R14 ;  /* 0x000000ffff0f7224 */ /* 0x000fe200078e000e */
[----:B------:R-:W-:Y:S02]  /*03d0*/  ISETP.NE.AND.EX P0, PT, R13, RZ, PT, P0 ;  /* 0x000000ff0d00720c */ /* 0x000fe40003f05300 */
[----:B------:R-:W5:Y:S01]  /*03e0*/  LDG.E.64 R12, desc[UR12][R4.64+0x10] ;  /* 0x0000100c040c7981 */ /* 0x000f62000c1e1b00 */
[----:B------:R-:W-:-:S03]  /*03f0*/  IMAD.MOV.U32 R17, RZ, RZ, R16 ;  /* 0x000000ffff117224 */ /* 0x000fc600078e0010 */
[----:B------:R0:W-:Y:S01]  /*0400*/  STG.E.64 desc[UR12][R4.64+-0x20], R14 ;  /* 0xffffe00e04007986 */ /* 0x0001e2000c101b0c */
[----:B------:R-:W-:Y:S01]  /*0410*/  IMAD.MOV.U32 R19, RZ, RZ, R18 ;  /* 0x000000ffff137224 */ /* 0x000fe200078e0012 */
[----:B------:R-:W-:Y:S01]  /*0420*/  SEL R26, RZ, 0xffffffff, !P1 ;  /* 0xffffffffff1a7807 */ /* 0x000fe20004800000 */
[----:B------:R-:W-:Y:S01]  /*0430*/  IMAD.MOV.U32 R21, RZ, RZ, R20 ;  /* 0x000000ffff157224 */ /* 0x000fe200078e0014 */
[----:B------:R1:W-:Y:S01]  /*0440*/  STG.E.64 desc[UR12][R4.64+-0x38], R16 ;  /* 0xffffc81004007986 */ /* 0x0003e2000c101b0c */
[----:B------:R-:W-:-:S03]  /*0450*/  ISETP.NE.U32.AND P1, PT, R22, RZ, PT ;  /* 0x000000ff1600720c */ /* 0x000fc60003f25070 */
[----:B0-----:R-:W5:Y:S04]  /*0460*/  LDG.E.64 R14, desc[UR12][R4.64+0x18] ;  /* 0x0000180c040e7981 */ /* 0x001f68000c1e1b00 */
[----:B-1----:R-:W5:Y:S01]  /*0470*/  LDG.E.64 R16, desc[UR12][R4.64+0x20] ;  /* 0x0000200c04107981 */ /* 0x002f62000c1e1b00 */
[----:B------:R-:W-:-:S03]  /*0480*/  ISETP.NE.AND.EX P1, PT, R23, RZ, PT, P1 ;  /* 0x000000ff1700720c */ /* 0x000fc60003f25310 */
[----:B------:R0:W-:Y:S04]  /*0490*/  STG.E.64 desc[UR12][R4.64+-0x40], R18 ;  /* 0xffffc01204007986 */ /* 0x0001e8000c101b0c */
[----:B------:R1:W-:Y:S04]  /*04a0*/  STG.E.64 desc[UR12][R4.64+-0x30], R20 ;  /* 0xffffd01404007986 */ /* 0x0003e8000c101b0c */
[----:B------:R-:W5:Y:S04]  /*04b0*/  LDG.E.64 R22, desc[UR12][R4.64+0x38] ;  /* 0x0000380c04167981 */ /* 0x000f68000c1e1b00 */
[----:B0-----:R-:W5:Y:S04]  /*04c0*/  LDG.E.64 R18, desc[UR12][R4.64+0x28] ;  /* 0x0000280c04127981 */ /* 0x001f68000c1e1b00 */
[----:B-1----:R-:W5:Y:S01]  /*04d0*/  LDG.E.64 R20, desc[UR12][R4.64+0x30] ;  /* 0x0000300c04147981 */ /* 0x002f62000c1e1b00 */
[----:B------:R-:W-:Y:S01]  /*04e0*/  IMAD.MOV.U32 R27, RZ, RZ, R26 ;  /* 0x000000ffff1b7224 */ /* 0x000fe200078e001a */
[----:B------:R-:W-:-:S04]  /*04f0*/  SEL R28, RZ, 0xffffffff, !P0 ;  /* 0xffffffffff1c7807 */ /* 0x000fc80004000000 */
[----:B------:R0:W-:Y:S02]  /*0500*/  STG.E.64 desc[UR12][R4.64+-0x18], R26 ;  /* 0xffffe81a04007986 */ /* 0x0001e4000c101b0c */
[----:B0-----:R-:W-:Y:S01]  /*0510*/  SEL R26, RZ, 0xffffffff, !P1 ;  /* 0xffffffffff1a7807 */ /* 0x001fe20004800000 */
[----:B------:R-:W-:-:S04]  /*0520*/  IMAD.MOV.U32 R29, RZ, RZ, R28 ;  /* 0x000000ffff1d7224 */ /* 0x000fc800078e001c */
[----:B------:R-:W-:Y:S01]  /*0530*/  IMAD.MOV.U32 R27, RZ, RZ, R26 ;  /* 0x000000ffff1b7224 */ /* 0x000fe200078e001a */
[----:B------:R-:W-:Y:S04]  /*0540*/  STG.E.64 desc[UR12][R4.64+-0x28], R28 ;  /* 0xffffd81c04007986 */ /* 0x000fe8000c101b0c */
[----:B------:R-:W-:Y:S01]  /*0550*/  STG.E.64 desc[UR12][R4.64+-0x10], R26 ;  /* 0xfffff01a04007986 */ /* 0x000fe2000c101b0c */
[----:B------:R-:W-:-:S04]  /*0560*/  UIADD3 UR9, UPT, UPT, UR9, 0x10, URZ ;  /* 0x0000001009097890 */ /* 0x000fc8000fffe0ff */
[----:B------:R-:W-:Y:S01]  /*0570*/  UISETP.NE.AND UP1, UPT, UR9, URZ, UPT ;  /* 0x000000ff0900728c */ /* 0x000fe2000bf25270 */
[----:B------:R-:W-:Y:S01]  /*0580*/  VIADD R25, R25, 0x10 ;  /* 0x0000001019197836 */ /* 0x000fe20000000000 */
[----:B--2---:R-:W-:Y:S02]  /*0590*/  ISETP.NE.U32.AND P3, PT, R8, RZ, PT ;  /* 0x000000ff0800720c */ /* 0x004fe40003f65070 */
[----:B---3--:R-:W-:Y:S02]  /*05a0*/  ISETP.NE.U32.AND P0, PT, R6, RZ, PT ;  /* 0x000000ff0600720c */ /* 0x008fe40003f05070 */
[----:B------:R-:W-:Y:S02]  /*05b0*/  ISETP.NE.AND.EX P1, PT, R9, RZ, PT, P3 ;  /* 0x000000ff0900720c */ /* 0x000fe40003f25330 */
[----:B------:R-:W-:Y:S02]  /*05c0*/  ISETP.NE.AND.EX P0, PT, R7, RZ, PT, P0 ;  /* 0x000000ff0700720c */ /* 0x000fe40003f05300 */
[----:B----4-:R-:W-:-:S02]  /*05d0*/  ISETP.NE.U32.AND P2, PT, R10, RZ, PT ;  /* 0x000000ff0a00720c */ /* 0x010fc40003f45070 */
[----:B------:R-:W-:Y:S02]  /*05e0*/  SEL R6, RZ, 0xffffffff, !P0 ;  /* 0xffffffffff067807 */ /* 0x000fe40004000000 */
[----:B------:R-:W-:-:S04]  /*05f0*/  ISETP.NE.AND.EX P2, PT, R11, RZ, PT, P2 ;  /* 0x000000ff0b00720c */ /* 0x000fc80003f45320 */
[----:B------:R-:W-:Y:S02]  /*0600*/  SEL R8, RZ, 0xffffffff, !P2 ;  /* 0xffffffffff087807 */ /* 0x000fe40005000000 */
[----:B-----5:R-:W-:Y:S01]  /*0610*/  ISETP.NE.U32.AND P3, PT, R12, RZ, PT ;  /* 0x000000ff0c00720c */ /* 0x020fe20003f65070 */
[----:B------:R-:W-:-:S03]  /*0620*/  IMAD.MOV.U32 R7, RZ, RZ, R6 ;  /* 0x000000ffff077224 */ /* 0x000fc600078e0006 */
[----:B------:R-:W-:Y:S01]  /*0630*/  ISETP.NE.AND.EX P0, PT, R13, RZ, PT, P3 ;  /* 0x000000ff0d00720c */ /* 0x000fe20003f05330 */
[----:B------:R-:W-:-:S03]  /*0640*/  IMAD.MOV.U32 R9, RZ, RZ, R8 ;  /* 0x000000ffff097224 */ /* 0x000fc600078e0008 */
[----:B------:R-:W-:Y:S01]  /*0650*/  SEL R12, RZ, 0xffffffff, !P0 ;  /* 0xffffffffff0c7807 */ /* 0x000fe20004000000 */
[----:B------:R0:W-:Y:S01]  /*0660*/  STG.E.64 desc[UR12][R4.64+-0x8], R6 ;  /* 0xfffff80604007986 */ /* 0x0001e2000c101b0c */
[----:B------:R-:W-:Y:S02]  /*0670*/  SEL R10, RZ, 0xffffffff, !P1 ;  /* 0xffffffffff0a7807 */ /* 0x000fe40004800000 */
[----:B------:R-:W-:Y:S02]  /*0680*/  ISETP.NE.U32.AND P2, PT, R14, RZ, PT ;  /* 0x000000ff0e00720c */ /* 0x000fe40003f45070 */
[----:B------:R-:W-:Y:S02]  /*0690*/  ISETP.NE.U32.AND P0, PT, R16, RZ, PT ;  /* 0x000000ff1000720c */ /* 0x000fe40003f05070 */
[----:B------:R-:W-:Y:S02]  /*06a0*/  ISETP.NE.AND.EX P2, PT, R15, RZ, PT, P2 ;  /* 0x000000ff0f00720c */ /* 0x000fe40003f45320 */
[----:B------:R-:W-:-:S02]  /*06b0*/  ISETP.NE.AND.EX P0, PT, R17, RZ, PT, P0 ;  /* 0x000000ff1100720c */ /* 0x000fc40003f05300 */
[----:B0-----:R-:W-:Y:S01]  /*06c0*/  SEL R6, RZ, 0xffffffff, !P2 ;  /* 0xffffffffff067807 */ /* 0x001fe20005000000 */
[----:B------:R-:W-:Y:S01]  /*06d0*/  IMAD.MOV.U32 R11, RZ, RZ, R10 ;  /* 0x000000ffff0b7224 */ /* 0x000fe200078e000a */
[----:B------:R0:W-:Y:S01]  /*06e0*/  STG.E.64 desc[UR12][R4.64+0x8], R8 ;  /* 0x0000080804007986 */ /* 0x0001e2000c101b0c */
[----:B------:R-:W-:Y:S01]  /*06f0*/  IMAD.MOV.U32 R13, RZ, RZ, R12 ;  /* 0x000000ffff0d7224 */ /* 0x000fe200078e000c */
[----:B------:R-:W-:Y:S02]  /*0700*/  ISETP.NE.U32.AND P2, PT, R22, RZ, PT ;  /* 0x000000ff1600720c */ /* 0x000fe40003f45070 */
[----:B------:R-:W-:Y:S02]  /*0710*/  ISETP.NE.U32.AND P3, PT, R18, RZ, PT ;  /* 0x000000ff1200720c */ /* 0x000fe40003f65070 */
[----:B------:R-:W-:Y:S02]  /*0720*/  ISETP.NE.U32.AND P1, PT, R20, RZ, PT ;  /* 0x000000ff1400720c */ /* 0x000fe40003f25070 */
[----:B0-----:R-:W-:-:S02]  /*0730*/  SEL R8, RZ, 0xffffffff, !P0 ;  /* 0xffffffffff087807 */ /* 0x001fc40004000000 */
[----:B------:R-:W-:Y:S02]  /*0740*/  ISETP.NE.AND.EX P3, PT, R19, RZ, PT, P3 ;  /* 0x000000ff1300720c */ /* 0x000fe40003f65330 */
[----:B------:R-:W-:Y:S02]  /*0750*/  ISETP.NE.AND.EX P1, PT, R21, RZ, PT, P1 ;  /* 0x000000ff1500720c */ /* 0x000fe40003f25310 */
[----:B------:R-:W-:Y:S01]  /*0760*/  ISETP.NE.AND.EX P0, PT, R23, RZ, PT, P2 ;  /* 0x000000ff1700720c */ /* 0x000fe20003f05320 */
[----:B------:R0:W-:Y:S03]  /*0770*/  STG.E.64 desc[UR12][R4.64], R10 ;  /* 0x0000000a04007986 */ /* 0x0001e6000c101b0c */
[----:B------:R-:W-:Y:S01]  /*0780*/  SEL R14, RZ, 0xffffffff, !P0 ;  /* 0xffffffffff0e7807 */ /* 0x000fe20004000000 */
[----:B------:R1:W-:Y:S01]  /*0790*/  STG.E.64 desc[UR12][R4.64+0x10], R12 ;  /* 0x0000100c04007986 */ /* 0x0003e2000c101b0c */
[----:B------:R-:W-:-:S02]  /*07a0*/  IMAD.MOV.U32 R7, RZ, RZ, R6 ;  /* 0x000000ffff077224 */ /* 0x000fc400078e0006 */
[----:B------:R-:W-:Y:S02]  /*07b0*/  IMAD.MOV.U32 R9, RZ, RZ, R8 ;  /* 0x000000ffff097224 */ /* 0x000fe400078e0008 */
[----:B------:R-:W-:Y:S01]  /*07c0*/  IMAD.MOV.U32 R15, RZ, RZ, R14 ;  /* 0x000000ffff0f7224 */ /* 0x000fe200078e000e */
[----:B0-----:R-:W-:Y:S02]  /*07d0*/  SEL R10, RZ, 0xffffffff, !P3 ;  /* 0xffffffffff0a7807 */ /* 0x001fe40005800000 */
[----:B-1----:R-:W-:-:S03]  /*07e0*/  SEL R12, RZ, 0xffffffff, !P1 ;  /* 0xffffffffff0c7807 */ /* 0x002fc60004800000 */
[----:B------:R-:W-:Y:S02]  /*07f0*/  IMAD.MOV.U32 R11, RZ, RZ, R10 ;  /* 0x000000ffff0b7224 */ /* 0x000fe400078e000a */
[----:B------:R-:W-:Y:S01]  /*0800*/  IMAD.MOV.U32 R13, RZ, RZ, R12 ;  /* 0x000000ffff0d7224 */ /* 0x000fe200078e000c */
[----:B------:R0:W-:Y:S04]  /*0810*/  STG.E.64 desc[UR12][R4.64+0x18], R6 ;  /* 0x0000180604007986 */ /* 0x0001e8000c101b0c */
[----:B------:R0:W-:Y:S04]  /*0820*/  STG.E.64 desc[UR12][R4.64+0x20], R8 ;  /* 0x0000200804007986 */ /* 0x0001e8000c101b0c */
[----:B------:R0:W-:Y:S04]  /*0830*/  STG.E.64 desc[UR12][R4.64+0x28], R10 ;  /* 0x0000280a04007986 */ /* 0x0001e8000c101b0c */
[----:B------:R0:W-:Y:S04]  /*0840*/  STG.E.64 desc[UR12][R4.64+0x30], R12 ;  /* 0x0000300c04007986 */ /* 0x0001e8000c101b0c */
[----:B------:R0:W-:Y:S01]  /*0850*/  STG.E.64 desc[UR12][R4.64+0x38], R14 ;  /* 0x0000380e04007986 */ /* 0x0001e2000c101b0c */
[----:B------:R-:W-:Y:S05]  /*0860*/  BRA.U UP1, `(.L_x_3) ;  /* 0xfffffff9015c7547 */ /* 0x000fea000b83ffff */
.L_x_2:
[----:B------:R-:W-:Y:S05]  /*0870*/  BRA.U !UP0, `(.L_x_4) ;  /* 0x0000000508a47547 */ /* 0x000fea000b800000 */
[----:B------:R-:W1:Y:S01]  /*0880*/  LDCU UR4, c[0x0][0x380] ;  /* 0x00007000ff0477ac */ /* 0x000e620008000800 */
[----:B------:R-:W-:Y:S02]  /*0890*/  UISETP.GE.U32.AND UP0, UPT, UR10, 0x8, UPT ;  /* 0x000000080a00788c */ /* 0x000fe4000bf06070 */
[----:B-1----:R-:W-:-:S04]  /*08a0*/  ULOP3.LUT UR5, UR4, 0x7, URZ, 0xc0, !UPT ;  /* 0x0000000704057892 */ /* 0x002fc8000f8ec0ff */
[----:B------:R-:W-:-:S03]  /*08b0*/  UISETP.NE.AND UP1, UPT, UR5, URZ, UPT ;  /* 0x000000ff0500728c */ /* 0x000fc6000bf25270 */
[----:B------:R-:W-:Y:S08]  /*08c0*/  BRA.U !UP0, `(.L_x_5) ;  /* 0x0000000108d07547 */ /* 0x000ff0000b800000 */
[----:B0-----:R-:W0:Y:S01]  /*08d0*/  LDC.64 R4, c[0x0][0x390] ;  /* 0x0000e400ff047b82 */ /* 0x001e220000000a00 */
[----:B------:R-:W-:-:S04]  /*08e0*/  IMAD.IADD R7, R3, 0x1, R24 ;  /* 0x0000000103077824 */ /* 0x000fc800078e0218 */
[----:B0-----:R-:W-:-:S05]  /*08f0*/  IMAD.WIDE R4, R7, 0x8, R4 ;  /* 0x0000000807047825 */ /* 0x001fca00078e0204 */
[----:B------:R-:W2:Y:S04]  /*0900*/  LDG.E.64 R16, desc[UR12][R4.64+0x8] ;  /* 0x0000080c04107981 */ /* 0x000ea8000c1e1b00 */
[----:B------:R-:W3:Y:S04]  /*0910*/  LDG.E.64 R18, desc[UR12][R4.64+0x10] ;  /* 0x0000100c04127981 */ /* 0x000ee8000c1e1b00 */
[----:B------:R-:W4:Y:S04]  /*0920*/  LDG.E.64 R20, desc[UR12][R4.64] ;  /* 0x0000000c04147981 */ /* 0x000f28000c1e1b00 */
[----:B------:R-:W5:Y:S04]  /*0930*/  LDG.E.64 R14, desc[UR12][R4.64+0x18] ;  /* 0x0000180c040e7981 */ /* 0x000f68000c1e1b00 */
[----:B------:R-:W5:Y:S04]  /*0940*/  LDG.E.64 R12, desc[UR12][R4.64+0x20] ;  /* 0x0000200c040c7981 */ /* 0x000f68000c1e1b00 */
[----:B------:R-:W5:Y:S04]  /*0950*/  LDG.E.64 R6, desc[UR12][R4.64+0x28] ;  /* 0x0000280c04067981 */ /* 0x000f68000c1e1b00 */
[----:B------:R-:W5:Y:S04]  /*0960*/  LDG.E.64 R10, desc[UR12][R4.64+0x30] ;  /* 0x0000300c040a7981 */ /* 0x000f68000c1e1b00 */
[----:B------:R-:W5:Y:S01]  /*0970*/  LDG.E.64 R8, desc[UR12][R4.64+0x38] ;  /* 0x0000380c04087981 */ /* 0x000f62000c1e1b00 */
[----:B------:R-:W-:Y:S01]  /*0980*/  VIADD R24, R24, 0x8 ;  /* 0x0000000818187836 */ /* 0x000fe20000000000 */
[----:B--2---:R-:W-:-:S02]  /*0990*/  ISETP.NE.U32.AND P2, PT, R16, RZ, PT ;  /* 0x000000ff1000720c */ /* 0x004fc40003f45070 */
[----:B---3--:R-:W-:Y:S02]  /*09a0*/  ISETP.NE.U32.AND P0, PT, R18, RZ, PT ;  /* 0x000000ff1200720c */ /* 0x008fe40003f05070 */
[----:B------:R-:W-:Y:S02]  /*09b0*/  ISETP.NE.AND.EX P2, PT, R17, RZ, PT, P2 ;  /* 0x000000ff1100720c */ /* 0x000fe40003f45320 */
[----:B------:R-:W-:Y:S02]  /*09c0*/  ISETP.NE.AND.EX P0, PT, R19, RZ, PT, P0 ;  /* 0x000000ff1300720c */ /* 0x000fe40003f05300 */
[----:B------:R-:W-:Y:S02]  /*09d0*/  SEL R18, RZ, 0xffffffff, !P2 ;  /* 0xffffffffff127807 */ /* 0x000fe40005000000 */
[----:B----4-:R-:W-:Y:S02]  /*09e0*/  ISETP.NE.U32.AND P1, PT, R20, RZ, PT ;  /* 0x000000ff1400720c */ /* 0x010fe40003f25070 */
[----:B-----5:R-:W-:-:S02]  /*09f0*/  ISETP.NE.U32.AND P2, PT, R14, RZ, PT ;  /* 0x000000ff0e00720c */ /* 0x020fc40003f45070 */
[----:B------:R-:W-:Y:S02]  /*0a00*/  SEL R20, RZ, 0xffffffff, !P0 ;  /* 0xffffffffff147807 */ /* 0x000fe40004000000 */
[----:B------:R-:W-:Y:S02]  /*0a10*/  ISETP.NE.AND.EX P1, PT, R21, RZ, PT, P1 ;  /* 0x000000ff1500720c */ /* 0x000fe40003f25310 */
[----:B------:R-:W-:Y:S02]  /*0a20*/  ISETP.NE.U32.AND P0, PT, R12, RZ, PT ;  /* 0x000000ff0c00720c */ /* 0x000fe40003f05070 */
[----:B------:R-:W-:Y:S02]  /*0a30*/  ISETP.NE.AND.EX P2, PT, R15, RZ, PT, P2 ;  /* 0x000000ff0f00720c */ /* 0x000fe40003f45320 */
[----:B------:R-:W-:Y:S02]  /*0a40*/  ISETP.NE.U32.AND P3, PT, R6, RZ, PT ;  /* 0x000000ff0600720c */ /* 0x000fe40003f65070 */
[----:B------:R-:W-:-:S02]  /*0a50*/  SEL R16, RZ, 0xffffffff, !P1 ;  /* 0xffffffffff107807 */ /* 0x000fc40004800000 */
[----:B------:R-:W-:Y:S02]  /*0a60*/  ISETP.NE.AND.EX P0, PT, R13, RZ, PT, P0 ;  /* 0x000000ff0d00720c */ /* 0x000fe40003f05300 */
[----:B------:R-:W-:Y:S02]  /*0a70*/  SEL R6, RZ, 0xffffffff, !P2 ;  /* 0xffffffffff067807 */ /* 0x000fe40005000000 */
[----:B------:R-:W-:Y:S02]  /*0a80*/  ISETP.NE.U32.AND P1, PT, R10, RZ, PT ;  /* 0x000000ff0a00720c */ /* 0x000fe40003f25070 */
[----:B------:R-:W-:Y:S02]  /*0a90*/  ISETP.NE.U32.AND P2, PT, R8, RZ, PT ;  /* 0x000000ff0800720c */ /* 0x000fe40003f45070 */
[----:B------:R-:W-:Y:S02]  /*0aa0*/  SEL R8, RZ, 0xffffffff, !P0 ;  /* 0xffffffffff087807 */ /* 0x000fe40004000000 */
[----:B------:R-:W-:-:S02]  /*0ab0*/  ISETP.NE.AND.EX P3, PT, R7, RZ, PT, P3 ;  /* 0x000000ff0700720c */ /* 0x000fc40003f65330 */
[----:B------:R-:W-:Y:S02]  /*0ac0*/  ISETP.NE.AND.EX P1, PT, R11, RZ, PT, P1 ;  /* 0x000000ff0b00720c */ /* 0x000fe40003f25310 */
[----:B------:R-:W-:Y:S02]  /*0ad0*/  ISETP.NE.AND.EX P0, PT, R9, RZ, PT, P2 ;  /* 0x000000ff0900720c */ /* 0x000fe40003f05320 */
[----:B------:R-:W-:Y:S02]  /*0ae0*/  SEL R10, RZ, 0xffffffff, !P3 ;  /* 0xffffffffff0a7807 */ /* 0x000fe40005800000 */
[----:B------:R-:W-:Y:S02]  /*0af0*/  SEL R12, RZ, 0xffffffff, !P1 ;  /* 0xffffffffff0c7807 */ /* 0x000fe40004800000 */
[----:B------:R-:W-:Y:S01]  /*0b00*/  SEL R14, RZ, 0xffffffff, !P0 ;  /* 0xffffffffff0e7807 */ /* 0x000fe20004000000 */
[----:B------:R-:W-:Y:S02]  /*0b10*/  IMAD.MOV.U32 R17, RZ, RZ, R16 ;  /* 0x000000ffff117224 */ /* 0x000fe400078e0010 */
[----:B------:R-:W-:-:S02]  /*0b20*/  IMAD.MOV.U32 R19, RZ, RZ, R18 ;  /* 0x000000ffff137224 */ /* 0x000fc400078e0012 */
[----:B------:R-:W-:Y:S02]  /*0b30*/  IMAD.MOV.U32 R21, RZ, RZ, R20 ;  /* 0x000000ffff157224 */ /* 0x000fe400078e0014 */
[----:B------:R-:W-:Y:S02]  /*0b40*/  IMAD.MOV.U32 R7, RZ, RZ, R6 ;  /* 0x000000ffff077224 */ /* 0x000fe400078e0006 */
[----:B------:R-:W-:Y:S02]  /*0b50*/  IMAD.MOV.U32 R9, RZ, RZ, R8 ;  /* 0x000000ffff097224 */ /* 0x000fe400078e0008 */
[----:B------:R-:W-:Y:S02]  /*0b60*/  IMAD.MOV.U32 R11, RZ, RZ, R10 ;  /* 0x000000ffff0b7224 */ /* 0x000fe400078e000a */
[----:B------:R-:W-:Y:S02]  /*0b70*/  IMAD.MOV.U32 R13, RZ, RZ, R12 ;  /* 0x000000ffff0d7224 */ /* 0x000fe400078e000c */
[----:B------:R-:W-:Y:S01]  /*0b80*/  IMAD.MOV.U32 R15, RZ, RZ, R14 ;  /* 0x000000ffff0f7224 */ /* 0x000fe200078e000e */
[----:B------:R1:W-:Y:S04]  /*0b90*/  STG.E.64 desc[UR12][R4.64], R16 ;  /* 0x0000001004007986 */ /* 0x0003e8000c101b0c */
[----:B------:R1:W-:Y:S04]  /*0ba0*/  STG.E.64 desc[UR12][R4.64+0x8], R18 ;  /* 0x0000081204007986 */ /* 0x0003e8000c101b0c */
[----:B------:R1:W-:Y:S04]  /*0bb0*/  STG.E.64 desc[UR12][R4.64+0x10], R20 ;  /* 0x0000101404007986 */ /* 0x0003e8000c101b0c */
[----:B------:R1:W-:Y:S04]  /*0bc0*/  STG.E.64 desc[UR12][R4.64+0x18], R6 ;  /* 0x0000180604007986 */ /* 0x0003e8000c101b0c */
[----:B------:R1:W-:Y:S04]  /*0bd0*/  STG.E.64 desc[UR12][R4.64+0x20], R8 ;  /* 0x0000200804007986 */ /* 0x0003e8000c101b0c */
[----:B------:R1:W-:Y:S04]  /*0be0*/  STG.E.64 desc[UR12][R4.64+0x28], R10 ;  /* 0x0000280a04007986 */ /* 0x0003e8000c101b0c */
[----:B------:R1:W-:Y:S04]  /*0bf0*/  STG.E.64 desc[UR12][R4.64+0x30], R12 ;  /* 0x0000300c04007986 */ /* 0x0003e8000c101b0c */
[----:B------:R1:W-:Y:S02]  /*0c00*/  STG.E.64 desc[UR12][R4.64+0x38], R14 ;  /* 0x0000380e04007986 */ /* 0x0003e4000c101b0c */
.L_x_5:
[----:B------:R-:W-:Y:S05]  /*0c10*/  BRA.U !UP1, `(.L_x_4) ;  /* 0x0000000109bc7547 */ /* 0x000fea000b800000 */
[----:B------:R-:W-:Y:S02]  /*0c20*/  UISETP.GE.U32.AND UP0, UPT, UR5, 0x4, UPT ;  /* 0x000000040500788c */ /* 0x000fe4000bf06070 */
[----:B------:R-:W-:-:S04]  /*0c30*/  ULOP3.LUT UR4, UR4, 0x3, URZ, 0xc0, !UPT ;  /* 0x0000000304047892 */ /* 0x000fc8000f8ec0ff */
[----:B------:R-:W-:-:S03]  /*0c40*/  UISETP.NE.AND UP1, UPT, UR4, URZ, UPT ;  /* 0x000000ff0400728c */ /* 0x000fc6000bf25270 */
[----:B------:R-:W-:Y:S08]  /*0c50*/  BRA.U !UP0, `(.L_x_6) ;  /* 0x0000000108707547 */ /* 0x000ff0000b800000 */
[----:B01----:R-:W0:Y:S01]  /*0c60*/  LDC.64 R4, c[0x0][0x390] ;  /* 0x0000e400ff047b82 */ /* 0x003e220000000a00 */
[----:B------:R-:W-:-:S04]  /*0c70*/  IMAD.IADD R13, R3, 0x1, R24 ;  /* 0x00000001030d7824 */ /* 0x000fc800078e0218 */
[----:B0-----:R-:W-:-:S05]  /*0c80*/  IMAD.WIDE R12, R13, 0x8, R4 ;  /* 0x000000080d0c7825 */ /* 0x001fca00078e0204 */
[----:B------:R-:W2:Y:S04]  /*0c90*/  LDG.E.64 R10, desc[UR12][R12.64] ;  /* 0x0000000c0c0a7981 */ /* 0x000ea8000c1e1b00 */
[----:B------:R-:W3:Y:S04]  /*0ca0*/  LDG.E.64 R4, desc[UR12][R12.64+0x8] ;  /* 0x0000080c0c047981 */ /* 0x000ee8000c1e1b00 */
[----:B------:R-:W4:Y:S04]  /*0cb0*/  LDG.E.64 R6, desc[UR12][R12.64+0x10] ;  /* 0x0000100c0c067981 */ /* 0x000f28000c1e1b00 */
[----:B------:R-:W5:Y:S01]  /*0cc0*/  LDG.E.64 R8, desc[UR12][R12.64+0x18] ;  /* 0x0000180c0c087981 */ /* 0x000f62000c1e1b00 */
[----:B------:R-:W-:Y:S01]  /*0cd0*/  VIADD R24, R24, 0x4 ;  /* 0x0000000418187836 */ /* 0x000fe20000000000 */
[----:B--2---:R-:W-:-:S02]  /*0ce0*/  ISETP.NE.U32.AND P0, PT, R10, RZ, PT ;  /* 0x000000ff0a00720c */ /* 0x004fc40003f05070 */
[----:B---3--:R-:W-:Y:S02]  /*0cf0*/  ISETP.NE.U32.AND P1, PT, R4, RZ, PT ;  /* 0x000000ff0400720c */ /* 0x008fe40003f25070 */
[----:B------:R-:W-:Y:S02]  /*0d00*/  ISETP.NE.AND.EX P0, PT, R11, RZ, PT, P0 ;  /* 0x000000ff0b00720c */ /* 0x000fe40003f05300 */
[----:B----4-:R-:W-:Y:S02]  /*0d10*/  ISETP.NE.U32.AND P3, PT, R6, RZ, PT ;  /* 0x000000ff0600720c */ /* 0x010fe40003f65070 */
[----:B------:R-:W-:Y:S02]  /*0d20*/  ISETP.NE.AND.EX P1, PT, R5, RZ, PT, P1 ;  /* 0x000000ff0500720c */ /* 0x000fe40003f25310 */
[----:B-----5:R-:W-:Y:S02]  /*0d30*/  ISETP.NE.U32.AND P2, PT, R8, RZ, PT ;  /* 0x000000ff0800720c */ /* 0x020fe40003f45070 */
[----:B------:R-:W-:-:S02]  /*0d40*/  ISETP.NE.AND.EX P3, PT, R7, RZ, PT, P3 ;  /* 0x000000ff0700720c */ /* 0x000fc40003f65330 */
[----:B------:R-:W-:Y:S02]  /*0d50*/  ISETP.NE.AND.EX P2, PT, R9, RZ, PT, P2 ;  /* 0x000000ff0900720c */ /* 0x000fe40003f45320 */
[----:B------:R-:W-:Y:S02]  /*0d60*/  SEL R4, RZ, 0xffffffff, !P0 ;  /* 0xffffffffff047807 */ /* 0x000fe40004000000 */
[----:B------:R-:W-:Y:S02]  /*0d70*/  SEL R6, RZ, 0xffffffff, !P1 ;  /* 0xffffffffff067807 */ /* 0x000fe40004800000 */
[----:B------:R-:W-:Y:S01]  /*0d80*/  SEL R8, RZ, 0xffffffff, !P3 ;  /* 0xffffffffff087807 */ /* 0x000fe20005800000 */
[----:B------:R-:W-:Y:S01]  /*0d90*/  IMAD.MOV.U32 R5, RZ, RZ, R4 ;  /* 0x000000ffff057224 */ /* 0x000fe200078e0004 */
[----:B------:R-:W-:Y:S01]  /*0da0*/  SEL R10, RZ, 0xffffffff, !P2 ;  /* 0xffffffffff0a7807 */ /* 0x000fe20005000000 */
[----:B------:R-:W-:Y:S02]  /*0db0*/  IMAD.MOV.U32 R7, RZ, RZ, R6 ;  /* 0x000000ffff077224 */ /* 0x000fe400078e0006 */
[----:B------:R-:W-:Y:S01]  /*0dc0*/  IMAD.MOV.U32 R9, RZ, RZ, R8 ;  /* 0x000000ffff097224 */ /* 0x000fe200078e0008 */
[----:B------:R2:W-:Y:S01]  /*0dd0*/  STG.E.64 desc[UR12][R12.64], R4 ;  /* 0x000000040c007986 */ /* 0x0005e2000c101b0c */
[----:B------:R-:W-:-:S03]  /*0de0*/  IMAD.MOV.U32 R11, RZ, RZ, R10 ;  /* 0x000000ffff0b7224 */ /* 0x000fc600078e000a */
[----:B------:R2:W-:Y:S04]  /*0df0*/  STG.E.64 desc[UR12][R12.64+0x8], R6 ;  /* 0x000008060c007986 */ /* 0x0005e8000c101b0c */
[----:B------:R2:W-:Y:S04]  /*0e00*/  STG.E.64 desc[UR12][R12.64+0x10], R8 ;  /* 0x000010080c007986 */ /* 0x0005e8000c101b0c */
[----:B------:R2:W-:Y:S02]  /*0e10*/  STG.E.64 desc[UR12][R12.64+0x18], R10 ;  /* 0x0000180a0c007986 */ /* 0x0005e4000c101b0c */
.L_x_6:
[----:B------:R-:W-:Y:S05]  /*0e20*/  BRA.U !UP1, `(.L_x_4) ;  /* 0x0000000109387547 */ /* 0x000fea000b800000 */
[----:B012---:R-:W0:Y:S01]  /*0e30*/  LDC.64 R8, c[0x0][0x390] ;  /* 0x0000e400ff087b82 */ /* 0x007e220000000a00 */
[----:B------:R-:W-:Y:S01]  /*0e40*/  IADD3 R11, PT, PT, R2, UR6, R24 ;  /* 0x00000006020b7c10 */ /* 0x000fe2000fffe018 */
[----:B------:R-:W-:-:S12]  /*0e50*/  UIADD3 UR4, UPT, UPT, -UR4, URZ, URZ ;  /* 0x000000ff04047290 */ /* 0x000fd8000fffe1ff */
.L_x_7:
[----:B0--3--:R-:W-:-:S05]  /*0e60*/  IMAD.WIDE R4, R11, 0x8, R8 ;  /* 0x000000080b047825 */ /* 0x009fca00078e0208 */
[----:B------:R-:W2:Y:S01]  /*0e70*/  LDG.E.64 R6, desc[UR12][R4.64] ;  /* 0x0000000c04067981 */ /* 0x000ea2000c1e1b00 */
[----:B------:R-:W-:Y:S01]  /*0e80*/  UIADD3 UR4, UPT, UPT, UR4, 0x1, URZ ;  /* 0x0000000104047890 */ /* 0x000fe2000fffe0ff */
[----:B------:R-:W-:-:S03]  /*0e90*/  VIADD R11, R11, 0x1 ;  /* 0x000000010b0b7836 */ /* 0x000fc60000000000 */
[----:B------:R-:W-:Y:S01]  /*0ea0*/  UISETP.NE.AND UP0, UPT, UR4, URZ, UPT ;  /* 0x000000ff0400728c */ /* 0x000fe2000bf05270 */
[----:B--2---:R-:W-:-:S04]  /*0eb0*/  ISETP.NE.U32.AND P0, PT, R6, RZ, PT ;  /* 0x000000ff0600720c */ /* 0x004fc80003f05070 */
[----:B------:R-:W-:-:S04]  /*0ec0*/  ISETP.NE.AND.EX P0, PT, R7, RZ, PT, P0 ;  /* 0x000000ff0700720c */ /* 0x000fc80003f05300 */
[----:B------:R-:W-:-:S05]  /*0ed0*/  SEL R6, RZ, 0xffffffff, !P0 ;  /* 0xffffffffff067807 */ /* 0x000fca0004000000 */
[----:B------:R-:W-:-:S05]  /*0ee0*/  IMAD.MOV.U32 R7, RZ, RZ, R6 ;  /* 0x000000ffff077224 */ /* 0x000fca00078e0006 */
[----:B------:R3:W-:Y:S01]  /*0ef0*/  STG.E.64 desc[UR12][R4.64], R6 ;  /* 0x0000000604007986 */ /* 0x0007e2000c101b0c */
[----:B------:R-:W-:Y:S05]  /*0f00*/  BRA.U UP0, `(.L_x_7) ;  /* 0xfffffffd00d47547 */ /* 0x000fea000b83ffff */
.L_x_4:
[----:B------:R-:W4:Y:S01]  /*0f10*/  LDCU UR7, c[0x0][0x380] ;  /* 0x00007000ff0777ac */ /* 0x000f220008000800 */
[----:B------:R-:W-:Y:S02]  /*0f20*/  IMAD.MOV.U32 R25, RZ, RZ, RZ ;  /* 0x000000ffff197224 */ /* 0x000fe400078e00ff */
[----:B------:R-:W-:Y:S01]  /*0f30*/  IMAD.MOV.U32 R27, RZ, RZ, RZ ;  /* 0x000000ffff1b7224 */ /* 0x000fe200078e00ff */
[----:B------:R-:W-:Y:S01]  /*0f40*/  UMOV UR4, URZ ;  /* 0x000000ff00047c82 */ /* 0x000fe20008000000 */
[----:B----4-:R-:W-:Y:S02]  /*0f50*/  UISETP.GE.U32.AND UP1, UPT, UR7, 0x8, UPT ;  /* 0x000000080700788c */ /* 0x010fe4000bf26070 */
[----:B------:R-:W-:Y:S01]  /*0f60*/  IMAD R2, R0, UR7, RZ ;  /* 0x0000000700027c24 */ /* 0x000fe2000f8e02ff */
[----:B------:R-:W-:-:S04]  /*0f70*/  ULOP3.LUT UR10, UR7, 0x7, URZ, 0xc0, !UPT ;  /* 0x00000007070a7892 */ /* 0x000fc8000f8ec0ff */
[----:B------:R-:W-:Y:S02]  /*0f80*/  UISETP.NE.AND UP0, UPT, UR10, URZ, UPT ;  /* 0x000000ff0a00728c */ /* 0x000fe4000bf05270 */
[----:B------:R-:W-:Y:S09]  /*0f90*/  BRA.U !UP1, `(.L_x_8) ;  /* 0x0000000109d87547 */ /* 0x000ff2000b800000 */
[----:B0123--:R-:W0:Y:S01]  /*0fa0*/  LDC.64 R4, c[0x0][0x388] ;  /* 0x0000e200ff047b82 */ /* 0x00fe220000000a00 */
[----:B------:R-:W1:Y:S01]  /*0fb0*/  LDCU.64 UR8, c[0x0][0x390] ;  /* 0x00007200ff0877ac */ /* 0x000e620008000a00 */
[----:B------:R-:W-:Y:S02]  /*0fc0*/  IMAD.MOV.U32 R25, RZ, RZ, RZ ;  /* 0x000000ffff197224 */ /* 0x000fe400078e00ff */
[----:B------:R-:W-:Y:S01]  /*0fd0*/  IMAD.MOV.U32 R27, RZ, RZ, RZ ;  /* 0x000000ffff1b7224 */ /* 0x000fe200078e00ff */
[----:B------:R-:W-:Y:S01]  /*0fe0*/  ULOP3.LUT UR4, UR7, 0x7ffffff8, URZ, 0xc0, !UPT ;  /* 0x7ffffff807047892 */ /* 0x000fe2000f8ec0ff */
[----:B------:R-:W-:Y:S01]  /*0ff0*/  IMAD.MOV.U32 R24, RZ, RZ, R3 ;  /* 0x000000ffff187224 */ /* 0x000fe200078e0003 */
[----:B-1----:R-:W-:Y:S02]  /*1000*/  UIADD3 UR5, UP1, UPT, UR8, 0x20, URZ ;  /* 0x0000002008057890 */ /* 0x002fe4000ff3e0ff */
[----:B------:R-:W-:Y:S02]  /*1010*/  UIADD3 UR8, UPT, UPT, -UR4, URZ, URZ ;  /* 0x000000ff04087290 */ /* 0x000fe4000fffe1ff */
[----:B------:R-:W-:Y:S01]  /*1020*/  UIADD3.X UR6, UPT, UPT, URZ, UR9, URZ, UP1, !UPT ;  /* 0x00000009ff067290 */ /* 0x000fe20008ffe4ff */
[----:B0-----:R-:W-:-:S03]  /*1030*/  IMAD.WIDE.U32 R4, R2, 0x8, R4 ;  /* 0x0000000802047825 */ /* 0x001fc600078e0004 */
[----:B------:R-:W-:-:S05]  /*1040*/  IADD3 R8, P0, PT, R4, 0x20, RZ ;  /* 0x0000002004087810 */ /* 0x000fca0007f1e0ff */
[----:B------:R-:W-:-:S08]  /*1050*/  IMAD.X R11, RZ, RZ, R5, P0 ;  /* 0x000000ffff0b7224 */ /* 0x000fd000000e0605 */
.L_x_9:
[----:B------:R-:W-:Y:S02]  /*1060*/  IMAD.U32 R4, RZ, RZ, UR5 ;  /* 0x00000005ff047e24 */ /* 0x000fe4000f8e00ff */
[----:B------:R-:W-:Y:S02]  /*1070*/  IMAD.U32 R5, RZ, RZ, UR6 ;  /* 0x00000006ff057e24 */ /* 0x000fe4000f8e00ff */
[----:B------:R-:W-:Y:S02]  /*1080*/  IMAD.MOV.U32 R10, RZ, RZ, R8 ;  /* 0x000000ffff0a7224 */ /* 0x000fe400078e0008 */
[----:B------:R-:W-:-:S03]  /*1090*/  IMAD.WIDE R4, R24, 0x8, R4 ;  /* 0x0000000818047825 */ /* 0x000fc600078e0204 */
[----:B------:R-:W2:Y:S04]  /*10a0*/  LDG.E.64 R16, desc[UR12][R10.64+-0x20] ;  /* 0xffffe00c0a107981 */ /* 0x000ea8000c1e1b00 */
[----:B------:R-:W2:Y:S04]  /*10b0*/  LDG.E.64 R18, desc[UR12][R4.64+-0x20] ;  /* 0xffffe00c04127981 */ /* 0x000ea8000c1e1b00 */
[----:B------:R-:W3:Y:S04]  /*10c0*/  LDG.E.64 R20, desc[UR12][R10.64+-0x18] ;  /* 0xffffe80c0a147981 */ /* 0x000ee8000c1e1b00 */
[----:B------:R-:W3:Y:S04]  /*10d0*/  LDG.E.64 R22, desc[UR12][R4.64+-0x18] ;  /* 0xffffe80c04167981 */ /* 0x000ee8000c1e1b00 */
[----:B------:R-:W4:Y:S04]  /*10e0*/  LDG.E.64 R8, desc[UR12][R10.64+-0x10] ;  /* 0xfffff00c0a087981 */ /* 0x000f28000c1e1b00 */
[----:B------:R-:W4:Y:S04]  /*10f0*/  LDG.E.64 R14, desc[UR12][R4.64+-0x10] ;  /* 0xfffff00c040e7981 */ /* 0x000f28000c1e1b00 */
[----:B------:R-:W5:Y:S04]  /*1100*/  LDG.E.64 R12, desc[UR12][R10.64+-0x8] ;  /* 0xfffff80c0a0c7981 */ /* 0x000f68000c1e1b00 */
[----:B------:R-:W5:Y:S01]  /*1110*/  LDG.E.64 R6, desc[UR12][R4.64+-0x8] ;  /* 0xfffff80c04067981 */ /* 0x000f62000c1e1b00 */
[----:B--2---:R-:W-:-:S02]  /*1120*/  LOP3.LUT R25, R25, R18, R16, 0x78, !PT ;  /* 0x0000001219197212 */ /* 0x004fc400078e7810 */
[----:B------:R-:W-:Y:S02]  /*1130*/  LOP3.LUT R27, R27, R19, R17, 0x78, !PT ;  /* 0x000000131b1b7212 */ /* 0x000fe400078e7811 */
[----:B------:R-:W2:Y:S01]  /*1140*/  LDG.E.64 R16, desc[UR12][R10.64] ;  /* 0x0000000c0a107981 */ /* 0x000ea2000c1e1b00 */
[----:B---3--:R-:W-:-:S03]  /*1150*/  LOP3.LUT R25, R25, R22, R20, 0x78, !PT ;  /* 0x0000001619197212 */ /* 0x008fc600078e7814 */
[----:B------:R-:W2:Y:S01]  /*1160*/  LDG.E.64 R18, desc[UR12][R4.64] ;  /* 0x0000000c04127981 */ /* 0x000ea2000c1e1b00 */
[----:B------:R-:W-:-:S03]  /*1170*/  LOP3.LUT R27, R27, R23, R21, 0x78, !PT ;  /* 0x000000171b1b7212 */ /* 0x000fc600078e7815 */
[----:B------:R-:W3:Y:S01]  /*1180*/  LDG.E.64 R20, desc[UR12][R4.64+0x10] ;  /* 0x0000100c04147981 */ /* 0x000ee2000c1e1b00 */
[----:B----4-:R-:W-:-:S03]  /*1190*/  LOP3.LUT R25, R25, R14, R8, 0x78, !PT ;  /* 0x0000000e19197212 */ /* 0x010fc600078e7808 */
[----:B------:R-:W4:Y:S01]  /*11a0*/  LDG.E.64 R22, desc[UR12][R4.64+0x18] ;  /* 0x0000180c04167981 */ /* 0x000f22000c1e1b00 */
[----:B------:R-:W-:-:S03]  /*11b0*/  LOP3.LUT R27, R27, R15, R9, 0x78, !PT ;  /* 0x0000000f1b1b7212 */ /* 0x000fc600078e7809 */
[----:B------:R-:W3:Y:S04]  /*11c0*/  LDG.E.64 R8, desc[UR12][R10.64+0x8] ;  /* 0x0000080c0a087981 */ /* 0x000ee8000c1e1b00 */
[----:B------:R-:W3:Y:S01]  /*11d0*/  LDG.E.64 R14, desc[UR12][R4.64+0x8] ;  /* 0x0000080c040e7981 */ /* 0x000ee2000c1e1b00 */
[----:B-----5:R-:W-:Y:S02]  /*11e0*/  LOP3.LUT R25, R25, R6, R12, 0x78, !PT ;  /* 0x0000000619197212 */ /* 0x020fe400078e780c */
[----:B------:R-:W-:Y:S02]  /*11f0*/  LOP3.LUT R27, R27, R7, R13, 0x78, !PT ;  /* 0x000000071b1b7212 */ /* 0x000fe400078e780d */
[----:B------:R-:W5:Y:S04]  /*1200*/  LDG.E.64 R12, desc[UR12][R10.64+0x10] ;  /* 0x0000100c0a0c7981 */ /* 0x000f68000c1e1b00 */
[----:B------:R0:W4:Y:S01]  /*1210*/  LDG.E.64 R6, desc[UR12][R10.64+0x18] ;  /* 0x0000180c0a067981 */ /* 0x000122000c1e1b00 */
[----:B------:R-:W-:-:S04]  /*1220*/  UIADD3 UR8, UPT, UPT, UR8, 0x8, URZ ;  /* 0x0000000808087890 */ /* 0x000fc8000fffe0ff */
[----:B------:R-:W-:Y:S01]  /*1230*/  UISETP.NE.AND UP1, UPT, UR8, URZ, UPT ;  /* 0x000000ff0800728c */ /* 0x000fe2000bf25270 */
[----:B------:R-:W-:Y:S01]  /*1240*/  VIADD R24, R24, 0x8 ;  /* 0x0000000818187836 */ /* 0x000fe20000000000 */
[----:B--2---:R-:W-:Y:S02]  /*1250*/  LOP3.LUT R25, R25, R18, R16, 0x78, !PT ;  /* 0x0000001219197212 */ /* 0x004fe400078e7810 */
[----:B------:R-:W-:Y:S02]  /*1260*/  LOP3.LUT R17, R27, R19, R17, 0x78, !PT ;  /* 0x000000131b117212 */ /* 0x000fe400078e7811 */
[----:B---3--:R-:W-:Y:S02]  /*1270*/  LOP3.LUT R25, R25, R14, R8, 0x78, !PT ;  /* 0x0000000e19197212 */ /* 0x008fe400078e7808 */
[----:B------:R-:W-:Y:S02]  /*1280*/  LOP3.LUT R9, R17, R15, R9, 0x78, !PT ;  /* 0x0000000f11097212 */ /* 0x000fe400078e7809 */
[----:B------:R-:W-:-:S02]  /*1290*/  IADD3 R8, P0, PT, R10, 0x40, RZ ;  /* 0x000000400a087810 */ /* 0x000fc40007f1e0ff */
[----:B-----5:R-:W-:Y:S02]  /*12a0*/  LOP3.LUT R25, R25, R20, R12, 0x78, !PT ;  /* 0x0000001419197212 */ /* 0x020fe400078e780c */
[----:B------:R-:W-:Y:S01]  /*12b0*/  LOP3.LUT R13, R9, R21, R13, 0x78, !PT ;  /* 0x00000015090d7212 */ /* 0x000fe200078e780d */
[----:B0-----:R-:W-:Y:S01]  /*12c0*/  IMAD.X R11, RZ, RZ, R11, P0 ;  /* 0x000000ffff0b7224 */ /* 0x001fe200000e060b */
[----:B----4-:R-:W-:Y:S02]  /*12d0*/  LOP3.LUT R25, R25, R22, R6, 0x78, !PT ;  /* 0x0000001619197212 */ /* 0x010fe400078e7806 */
[----:B------:R-:W-:Y:S01]  /*12e0*/  LOP3.LUT R27, R13, R23, R7, 0x78, !PT ;  /* 0x000000170d1b7212 */ /* 0x000fe200078e7807 */
[----:B------:R-:W-:Y:S06]  /*12f0*/  BRA.U UP1, `(.L_x_9) ;  /* 0xfffffffd01587547 */ /* 0x000fec000b83ffff */
.L_x_8:
[----:B------:R-:W-:Y:S05]  /*1300*/  BRA.U !UP0, `(.L_x_1) ;  /* 0x0000000508207547 */ /* 0x000fea000b800000 */
[----:B------:R-:W-:Y:S02]  /*1310*/  UISETP.GE.U32.AND UP0, UPT, UR10, 0x4, UPT ;  /* 0x000000040a00788c */ /* 0x000fe4000bf06070 */
[----:B------:R-:W-:-:S04]  /*1320*/  ULOP3.LUT UR6, UR7, 0x3, URZ, 0xc0, !UPT ;  /* 0x0000000307067892 */ /* 0x000fc8000f8ec0ff */
[----:B------:R-:W-:-:S03]  /*1330*/  UISETP.NE.AND UP1, UPT, UR6, URZ, UPT ;  /* 0x000000ff0600728c */ /* 0x000fc6000bf25270 */
[----:B------:R-:W-:Y:S08]  /*1340*/  BRA.U !UP0, `(.L_x_10) ;  /* 0x0000000108787547 */ /* 0x000ff0000b800000 */
[----:B0123--:R-:W0:Y:S01]  /*1350*/  LDC.64 R4, c[0x0][0x388] ;  /* 0x0000e200ff047b82 */ /* 0x00fe220000000a00 */
[----:B------:R-:W1:Y:S01]  /*1360*/  LDCU.64 UR8, c[0x0][0x388] ;  /* 0x00007100ff0877ac */ /* 0x000e620008000a00 */
[C---:B------:R-:W-:Y:S01]  /*1370*/  VIADD R7, R2.reuse, UR4 ;  /* 0x0000000402077c36 */ /* 0x040fe20008000000 */
[----:B------:R-:W-:Y:S01]  /*1380*/  IADD3 R6, P0, PT, R2, UR4, RZ ;  /* 0x0000000402067c10 */ /* 0x000fe2000ff1e0ff */
[----:B------:R-:W-:-:S04]  /*1390*/  VIADD R9, R3, UR4 ;  /* 0x0000000403097c36 */ /* 0x000fc80008000000 */
[----:B------:R-:W2:Y:S01]  /*13a0*/  LDC.64 R22, c[0x0][0x390] ;  /* 0x0000e400ff167b82 */ /* 0x000ea20000000a00 */
[----:B0-----:R-:W-:-:S04]  /*13b0*/  IMAD.WIDE.U32 R4, R7, 0x8, R4 ;  /* 0x0000000807047825 */ /* 0x001fc800078e0004 */
[----:B------:R-:W-:Y:S01]  /*13c0*/  IMAD.X R7, RZ, RZ, RZ, P0 ;  /* 0x000000ffff077224 */ /* 0x000fe200000e06ff */
[C---:B-1----:R-:W-:Y:S01]  /*13d0*/  LEA R16, P0, R6.reuse, UR8, 0x3 ;  /* 0x0000000806107c11 */ /* 0x042fe2000f8018ff */
[----:B------:R-:W3:Y:S01]  /*13e0*/  LDG.E.64 R4, desc[UR12][R4.64] ;  /* 0x0000000c04047981 */ /* 0x000ee2000c1e1b00 */
[----:B--2---:R-:W-:Y:S02]  /*13f0*/  IMAD.WIDE R22, R9, 0x8, R22 ;  /* 0x0000000809167825 */ /* 0x004fe400078e0216 */
[----:B------:R-:W-:-:S03]  /*1400*/  LEA.HI.X R17, R6, UR9, R7, 0x3, P0 ;  /* 0x0000000906117c11 */ /* 0x000fc600080f1c07 */
[----:B------:R-:W3:Y:S04]  /*1410*/  LDG.E.64 R6, desc[UR12][R22.64] ;  /* 0x0000000c16067981 */ /* 0x000ee8000c1e1b00 */
[----:B------:R-:W2:Y:S04]  /*1420*/  LDG.E.64 R8, desc[UR12][R22.64+0x8] ;  /* 0x0000080c16087981 */ /* 0x000ea8000c1e1b00 */
[----:B------:R-:W2:Y:S04]  /*1430*/  LDG.E.64 R10, desc[UR12][R16.64+0x8] ;  /* 0x0000080c100a7981 */ /* 0x000ea8000c1e1b00 */
[----:B------:R-:W4:Y:S04]  /*1440*/  LDG.E.64 R12, desc[UR12][R22.64+0x10] ;  /* 0x0000100c160c7981 */ /* 0x000f28000c1e1b00 */
[----:B------:R-:W4:Y:S04]  /*1450*/  LDG.E.64 R14, desc[UR12][R16.64+0x10] ;  /* 0x0000100c100e7981 */ /* 0x000f28000c1e1b00 */
[----:B------:R-:W5:Y:S04]  /*1460*/  LDG.E.64 R18, desc[UR12][R22.64+0x18] ;  /* 0x0000180c16127981 */ /* 0x000f68000c1e1b00 */
[----:B------:R-:W5:Y:S01]  /*1470*/  LDG.E.64 R20, desc[UR12][R16.64+0x18] ;  /* 0x0000180c10147981 */ /* 0x000f62000c1e1b00 */
[----:B------:R-:W-:Y:S01]  /*1480*/  UIADD3 UR4, UPT, UPT, UR4, 0x4, URZ ;  /* 0x0000000404047890 */ /* 0x000fe2000fffe0ff */
[----:B---3--:R-:W-:-:S02]  /*1490*/  LOP3.LUT R29, R6, R4, RZ, 0xc0, !PT ;  /* 0x00000004061d7212 */ /* 0x008fc400078ec0ff */
[----:B------:R-:W-:Y:S02]  /*14a0*/  LOP3.LUT R6, R7, R5, RZ, 0xc0, !PT ;  /* 0x0000000507067212 */ /* 0x000fe400078ec0ff */
[----:B--2---:R-:W-:Y:S02]  /*14b0*/  LOP3.LUT R7, R29, R8, R10, 0x78, !PT ;  /* 0x000000081d077212 */ /* 0x004fe400078e780a */
[----:B------:R-:W-:Y:S02]  /*14c0*/  LOP3.LUT R9, R6, R9, R11, 0x78, !PT ;  /* 0x0000000906097212 */ /* 0x000fe400078e780b */
[----:B----4-:R-:W-:Y:S02]  /*14d0*/  LOP3.LUT R5, R7, R12, R14, 0x78, !PT ;  /* 0x0000000c07057212 */ /* 0x010fe400078e780e */
[----:B------:R-:W-:Y:S02]  /*14e0*/  LOP3.LUT R13, R9, R13, R15, 0x78, !PT ;  /* 0x0000000d090d7212 */ /* 0x000fe400078e780f */
[----:B-----5:R-:W-:-:S02]  /*14f0*/  LOP3.LUT R4, R5, R18, R20, 0x78, !PT ;  /* 0x0000001205047212 */ /* 0x020fc400078e7814 */
[----:B------:R-:W-:Y:S02]  /*1500*/  LOP3.LUT R18, R13, R19, R21, 0x78, !PT ;  /* 0x000000130d127212 */ /* 0x000fe400078e7815 */
[----:B------:R-:W-:Y:S02]  /*1510*/  LOP3.LUT R25, R4, R25, RZ, 0x3c, !PT ;  /* 0x0000001904197212 */ /* 0x000fe400078e3cff */
[----:B------:R-:W-:-:S07]  /*1520*/  LOP3.LUT R27, R18, R27, RZ, 0x3c, !PT ;  /* 0x0000001b121b7212 */ /* 0x000fce00078e3cff */
.L_x_10:
[----:B------:R-:W-:Y:S05]  /*1530*/  BRA.U !UP1, `(.L_x_1) ;  /* 0x0000000109947547 */ /* 0x000fea000b800000 */
[----:B------:R-:W-:Y:S02]  /*1540*/  UISETP.NE.AND UP0, UPT, UR6, 0x1, UPT ;  /* 0x000000010600788c */ /* 0x000fe4000bf05270 */
[----:B------:R-:W-:-:S04]  /*1550*/  ULOP3.LUT UR5, UR7, 0x1, URZ, 0xc0, !UPT ;  /* 0x0000000107057892 */ /* 0x000fc8000f8ec0ff */
[----:B------:R-:W-:-:S03]  /*1560*/  UISETP.NE.U32.AND UP1, UPT, UR5, 0x1, UPT ;  /* 0x000000010500788c */ /* 0x000fc6000bf25070 */
        /* <DEDUP_REMOVED lines=15> */
[----:B------:R-:W2:Y:S01]  /*1660*/  LDG.E.64 R4, desc[UR12][R4.64+0x8] ;  /* 0x0000080c04047981 */ /* 0x000ea2000c1e1b00 */
[----:B------:R-:W-:Y:S01]  /*1670*/  UIADD3 UR4, UPT, UPT, UR4, 0x2, URZ ;  /* 0x0000000204047890 */ /* 0x000fe2000fffe0ff */
[----:B---3--:R-:W-:-:S02]  /*1680*/  LOP3.LUT R15, R10, R6, RZ, 0xc0, !PT ;  /* 0x000000060a0f7212 */ /* 0x008fc400078ec0ff */
[----:B------:R-:W-:Y:S02]  /*1690*/  LOP3.LUT R11, R11, R7, RZ, 0xc0, !PT ;  /* 0x000000070b0b7212 */ /* 0x000fe400078ec0ff */
[----:B--2---:R-:W-:Y:S02]  /*16a0*/  LOP3.LUT R10, R15, R12, R4, 0x78, !PT ;  /* 0x0000000c0f0a7212 */ /* 0x004fe400078e7804 */
[----:B------:R-:W-:Y:S02]  /*16b0*/  LOP3.LUT R12, R11, R13, R5, 0x78, !PT ;  /* 0x0000000d0b0c7212 */ /* 0x000fe400078e7805 */
[----:B------:R-:W-:Y:S02]  /*16c0*/  LOP3.LUT R25, R10, R25, RZ, 0x3c, !PT ;  /* 0x000000190a197212 */ /* 0x000fe400078e3cff */
[----:B------:R-:W-:-:S07]  /*16d0*/  LOP3.LUT R27, R12, R27, RZ, 0x3c, !PT ;  /* 0x0000001b0c1b7212 */ /* 0x000fce00078e3cff */
.L_x_11:
[----:B------:R-:W-:Y:S05]  /*16e0*/  BRA.U UP1, `(.L_x_1) ;  /* 0x0000000101287547 */ /* 0x000fea000b800000 */
[----:B0123--:R-:W0:Y:S01]  /*16f0*/  LDC.64 R4, c[0x0][0x388] ;  /* 0x0000e200ff047b82 */ /* 0x00fe220000000a00 */
[----:B------:R-:W-:Y:S02]  /*1700*/  VIADD R9, R2, UR4 ;  /* 0x0000000402097c36 */ /* 0x000fe40008000000 */
[----:B------:R-:W-:-:S05]  /*1710*/  VIADD R11, R3, UR4 ;  /* 0x00000004030b7c36 */ /* 0x000fca0008000000 */
[----:B------:R-:W1:Y:S01]  /*1720*/  LDC.64 R6, c[0x0][0x390] ;  /* 0x0000e400ff067b82 */ /* 0x000e620000000a00 */
[----:B0-----:R-:W-:-:S06]  /*1730*/  IMAD.WIDE.U32 R4, R9, 0x8, R4 ;  /* 0x0000000809047825 */ /* 0x001fcc00078e0004 */
[----:B------:R-:W2:Y:S01]  /*1740*/  LDG.E.64 R4, desc[UR12][R4.64] ;  /* 0x0000000c04047981 */ /* 0x000ea2000c1e1b00 */
[----:B-1----:R-:W-:-:S06]  /*1750*/  IMAD.WIDE R6, R11, 0x8, R6 ;  /* 0x000000080b067825 */ /* 0x002fcc00078e0206 */
[----:B------:R-:W2:Y:S02]  /*1760*/  LDG.E.64 R6, desc[UR12][R6.64] ;  /* 0x0000000c06067981 */ /* 0x000ea4000c1e1b00 */
[----:B--2---:R-:W-:Y:S02]  /*1770*/  LOP3.LUT R25, R25, R6, R4, 0x78, !PT ;  /* 0x0000000619197212 */ /* 0x004fe400078e7804 */
[----:B------:R-:W-:-:S07]  /*1780*/  LOP3.LUT R27, R27, R7, R5, 0x78, !PT ;  /* 0x000000071b1b7212 */ /* 0x000fce00078e7805 */
.L_x_1:
[----:B0123--:R-:W0:Y:S01]  /*1790*/  LDC.64 R4, c[0x0][0x398] ;  /* 0x0000e600ff047b82 */ /* 0x00fe220000000a00 */
[----:B------:R-:W-:Y:S02]  /*17a0*/  IMAD.IADD R3, R0, 0x1, R3 ;  /* 0x0000000100037824 */ /* 0x000fe400078e0203 */
[----:B------:R-:W-:Y:S02]  /*17b0*/  IMAD.MOV.U32 R26, RZ, RZ, R25 ;  /* 0x000000ffff1a7224 */ /* 0x000fe400078e0019 */
[----:B0-----:R-:W-:-:S05]  /*17c0*/  IMAD.WIDE R2, R3, 0x8, R4 ;  /* 0x0000000803027825 */ /* 0x001fca00078e0204 */
[----:B------:R-:W-:Y:S01]  /*17d0*/  STG.E.64 desc[UR12][R2.64], R26 ;  /* 0x0000001a02007986 */ /* 0x000fe2000c101b0c */
[----:B------:R-:W-:Y:S05]  /*17e0*/  EXIT ;  /* 0x000000000000794d */ /* 0x000fea0003800000 */
.L_x_12:
        /* <DEDUP_REMOVED lines=9> */
.L_x_14:


//--------------------- .nv.shared.reserved.0     --------------------------
	.section	.nv.shared.reserved.0,"aw",@nobits
	.weak		__nv_reservedSMEM_offset_0_alias
	.size		__nv_reservedSMEM_offset_0_alias, 0, 64
	.other		__nv_reservedSMEM_offset_0_alias,@"STO_CUDA_RESERVED_SHARED STV_DEFAULT"
__nv_reservedSMEM_offset_0_alias:
	.zero		0
	.zero		64


//--------------------- .nv.constant0._Z14transposeNaive6MatrixS_ --------------------------
	.section	.nv.constant0._Z14transposeNaive6MatrixS_,"a",@progbits
	.sectionflags	@""
	.align	4
.nv.constant0._Z14transposeNaive6MatrixS_:
	.zero		928


//--------------------- .nv.constant0._Z15MatVecMulKernel6MatrixPmS0_ --------------------------
	.section	.nv.constant0._Z15MatVecMulKernel6MatrixPmS0_,"a",@progbits
	.sectionflags	@""
	.align	4
.nv.constant0._Z15MatVecMulKernel6MatrixPmS0_:
	.zero		928


//--------------------- SYMBOLS --------------------------

	.type		.nv.reservedSmem.offset0,@object
	.size		.nv.reservedSmem.offset0,0x4
